//
// Generated by NVIDIA NVVM Compiler
//
// Compiler Build ID: CL-36424714
// Cuda compilation tools, release 13.0, V13.0.88
// Based on NVVM 20.0.0
//

.version 9.0
.target sm_100
.address_size 64

	// .globl	FcForward

.visible .entry FcForward(
	.param .u64 .ptr .align 1 FcForward_param_0,
	.param .u64 .ptr .align 1 FcForward_param_1,
	.param .u64 .ptr .align 1 FcForward_param_2,
	.param .u32 FcForward_param_3,
	.param .u32 FcForward_param_4
)
{
	.reg .pred 	%p<10>;
	.reg .b32 	%r<39>;
	.reg .b64 	%rd<33>;
	.reg .b64 	%fd<114>;

	ld.param.u64 	%rd10, [FcForward_param_0];
	ld.param.u64 	%rd11, [FcForward_param_1];
	ld.param.u64 	%rd12, [FcForward_param_2];
	ld.param.u32 	%r23, [FcForward_param_3];
	ld.param.u32 	%r24, [FcForward_param_4];
	cvta.to.global.u64 	%rd1, %rd11;
	cvta.to.global.u64 	%rd2, %rd12;
	mov.u32 	%r25, %ntid.x;
	mov.u32 	%r26, %ctaid.x;
	mov.u32 	%r27, %tid.x;
	mad.lo.s32 	%r1, %r25, %r26, %r27;
	setp.lt.s32 	%p1, %r23, 1;
	mov.f64 	%fd113, 0d0000000000000000;
	@%p1 bra 	$L__BB0_13;
	mul.lo.s32 	%r2, %r23, %r1;
	and.b32  	%r3, %r23, 15;
	setp.lt.u32 	%p2, %r23, 16;
	mov.b32 	%r35, 0;
	mov.f64 	%fd113, 0d0000000000000000;
	@%p2 bra 	$L__BB0_4;
	and.b32  	%r35, %r23, 2147483632;
	neg.s32 	%r33, %r35;
	add.s64 	%rd31, %rd1, 64;
	add.s64 	%rd4, %rd2, 64;
	mov.f64 	%fd113, 0d0000000000000000;
	mov.u32 	%r32, %r2;
$L__BB0_3:
	.pragma "nounroll";
	mul.wide.s32 	%rd13, %r32, 8;
	add.s64 	%rd14, %rd4, %rd13;
	ld.global.f64 	%fd18, [%rd31+-64];
	ld.global.f64 	%fd19, [%rd14+-64];
	fma.rn.f64 	%fd20, %fd18, %fd19, %fd113;
	ld.global.f64 	%fd21, [%rd31+-56];
	ld.global.f64 	%fd22, [%rd14+-56];
	fma.rn.f64 	%fd23, %fd21, %fd22, %fd20;
	ld.global.f64 	%fd24, [%rd31+-48];
	ld.global.f64 	%fd25, [%rd14+-48];
	fma.rn.f64 	%fd26, %fd24, %fd25, %fd23;
	ld.global.f64 	%fd27, [%rd31+-40];
	ld.global.f64 	%fd28, [%rd14+-40];
	fma.rn.f64 	%fd29, %fd27, %fd28, %fd26;
	ld.global.f64 	%fd30, [%rd31+-32];
	ld.global.f64 	%fd31, [%rd14+-32];
	fma.rn.f64 	%fd32, %fd30, %fd31, %fd29;
	ld.global.f64 	%fd33, [%rd31+-24];
	ld.global.f64 	%fd34, [%rd14+-24];
	fma.rn.f64 	%fd35, %fd33, %fd34, %fd32;
	ld.global.f64 	%fd36, [%rd31+-16];
	ld.global.f64 	%fd37, [%rd14+-16];
	fma.rn.f64 	%fd38, %fd36, %fd37, %fd35;
	ld.global.f64 	%fd39, [%rd31+-8];
	ld.global.f64 	%fd40, [%rd14+-8];
	fma.rn.f64 	%fd41, %fd39, %fd40, %fd38;
	ld.global.f64 	%fd42, [%rd31];
	ld.global.f64 	%fd43, [%rd14];
	fma.rn.f64 	%fd44, %fd42, %fd43, %fd41;
	ld.global.f64 	%fd45, [%rd31+8];
	ld.global.f64 	%fd46, [%rd14+8];
	fma.rn.f64 	%fd47, %fd45, %fd46, %fd44;
	ld.global.f64 	%fd48, [%rd31+16];
	ld.global.f64 	%fd49, [%rd14+16];
	fma.rn.f64 	%fd50, %fd48, %fd49, %fd47;
	ld.global.f64 	%fd51, [%rd31+24];
	ld.global.f64 	%fd52, [%rd14+24];
	fma.rn.f64 	%fd53, %fd51, %fd52, %fd50;
	ld.global.f64 	%fd54, [%rd31+32];
	ld.global.f64 	%fd55, [%rd14+32];
	fma.rn.f64 	%fd56, %fd54, %fd55, %fd53;
	ld.global.f64 	%fd57, [%rd31+40];
	ld.global.f64 	%fd58, [%rd14+40];
	fma.rn.f64 	%fd59, %fd57, %fd58, %fd56;
	ld.global.f64 	%fd60, [%rd31+48];
	ld.global.f64 	%fd61, [%rd14+48];
	fma.rn.f64 	%fd62, %fd60, %fd61, %fd59;
	ld.global.f64 	%fd63, [%rd31+56];
	ld.global.f64 	%fd64, [%rd14+56];
	fma.rn.f64 	%fd113, %fd63, %fd64, %fd62;
	add.s32 	%r33, %r33, 16;
	add.s64 	%rd31, %rd31, 128;
	add.s32 	%r32, %r32, 16;
	setp.ne.s32 	%p3, %r33, 0;
	@%p3 bra 	$L__BB0_3;
$L__BB0_4:
	setp.eq.s32 	%p4, %r3, 0;
	@%p4 bra 	$L__BB0_13;
	and.b32  	%r11, %r23, 7;
	setp.lt.u32 	%p5, %r3, 8;
	@%p5 bra 	$L__BB0_7;
	mul.wide.u32 	%rd15, %r35, 8;
	add.s64 	%rd16, %rd1, %rd15;
	ld.global.f64 	%fd66, [%rd16];
	add.s32 	%r29, %r35, %r2;
	mul.wide.s32 	%rd17, %r29, 8;
	add.s64 	%rd18, %rd2, %rd17;
	ld.global.f64 	%fd67, [%rd18];
	fma.rn.f64 	%fd68, %fd66, %fd67, %fd113;
	ld.global.f64 	%fd69, [%rd16+8];
	ld.global.f64 	%fd70, [%rd18+8];
	fma.rn.f64 	%fd71, %fd69, %fd70, %fd68;
	ld.global.f64 	%fd72, [%rd16+16];
	ld.global.f64 	%fd73, [%rd18+16];
	fma.rn.f64 	%fd74, %fd72, %fd73, %fd71;
	ld.global.f64 	%fd75, [%rd16+24];
	ld.global.f64 	%fd76, [%rd18+24];
	fma.rn.f64 	%fd77, %fd75, %fd76, %fd74;
	ld.global.f64 	%fd78, [%rd16+32];
	ld.global.f64 	%fd79, [%rd18+32];
	fma.rn.f64 	%fd80, %fd78, %fd79, %fd77;
	ld.global.f64 	%fd81, [%rd16+40];
	ld.global.f64 	%fd82, [%rd18+40];
	fma.rn.f64 	%fd83, %fd81, %fd82, %fd80;
	ld.global.f64 	%fd84, [%rd16+48];
	ld.global.f64 	%fd85, [%rd18+48];
	fma.rn.f64 	%fd86, %fd84, %fd85, %fd83;
	ld.global.f64 	%fd87, [%rd16+56];
	ld.global.f64 	%fd88, [%rd18+56];
	fma.rn.f64 	%fd113, %fd87, %fd88, %fd86;
	add.s32 	%r35, %r35, 8;
$L__BB0_7:
	setp.eq.s32 	%p6, %r11, 0;
	@%p6 bra 	$L__BB0_13;
	and.b32  	%r14, %r23, 3;
	setp.lt.u32 	%p7, %r11, 4;
	@%p7 bra 	$L__BB0_10;
	mul.wide.u32 	%rd19, %r35, 8;
	add.s64 	%rd20, %rd1, %rd19;
	ld.global.f64 	%fd90, [%rd20];
	add.s32 	%r30, %r35, %r2;
	mul.wide.s32 	%rd21, %r30, 8;
	add.s64 	%rd22, %rd2, %rd21;
	ld.global.f64 	%fd91, [%rd22];
	fma.rn.f64 	%fd92, %fd90, %fd91, %fd113;
	ld.global.f64 	%fd93, [%rd20+8];
	ld.global.f64 	%fd94, [%rd22+8];
	fma.rn.f64 	%fd95, %fd93, %fd94, %fd92;
	ld.global.f64 	%fd96, [%rd20+16];
	ld.global.f64 	%fd97, [%rd22+16];
	fma.rn.f64 	%fd98, %fd96, %fd97, %fd95;
	ld.global.f64 	%fd99, [%rd20+24];
	ld.global.f64 	%fd100, [%rd22+24];
	fma.rn.f64 	%fd113, %fd99, %fd100, %fd98;
	add.s32 	%r35, %r35, 4;
$L__BB0_10:
	setp.eq.s32 	%p8, %r14, 0;
	@%p8 bra 	$L__BB0_13;
	add.s32 	%r38, %r35, %r2;
	mul.wide.u32 	%rd23, %r35, 8;
	add.s64 	%rd32, %rd1, %rd23;
	neg.s32 	%r37, %r14;
$L__BB0_12:
	.pragma "nounroll";
	mul.wide.s32 	%rd24, %r38, 8;
	add.s64 	%rd25, %rd2, %rd24;
	ld.global.f64 	%fd101, [%rd32];
	ld.global.f64 	%fd102, [%rd25];
	fma.rn.f64 	%fd113, %fd101, %fd102, %fd113;
	add.s32 	%r38, %r38, 1;
	add.s64 	%rd32, %rd32, 8;
	add.s32 	%r37, %r37, 1;
	setp.ne.s32 	%p9, %r37, 0;
	@%p9 bra 	$L__BB0_12;
$L__BB0_13:
	cvta.to.global.u64 	%rd26, %rd10;
	add.s32 	%r31, %r24, %r1;
	mul.wide.s32 	%rd27, %r31, 8;
	add.s64 	%rd28, %rd2, %rd27;
	ld.global.f64 	%fd103, [%rd28];
	add.f64 	%fd104, %fd113, %fd103;
	mul.wide.s32 	%rd29, %r1, 8;
	add.s64 	%rd30, %rd26, %rd29;
	st.global.f64 	[%rd30], %fd104;
	ret;

}
	// .globl	FcBackward_u
.visible .entry FcBackward_u(
	.param .u64 .ptr .align 1 FcBackward_u_param_0,
	.param .u64 .ptr .align 1 FcBackward_u_param_1,
	.param .u64 .ptr .align 1 FcBackward_u_param_2,
	.param .u64 .ptr .align 1 FcBackward_u_param_3,
	.param .u64 .ptr .align 1 FcBackward_u_param_4,
	.param .u32 FcBackward_u_param_5,
	.param .u32 FcBackward_u_param_6
)
{
	.reg .pred 	%p<10>;
	.reg .b32 	%r<38>;
	.reg .b64 	%rd<58>;
	.reg .b64 	%fd<112>;

	ld.param.u64 	%rd9, [FcBackward_u_param_0];
	ld.param.u64 	%rd10, [FcBackward_u_param_3];
	ld.param.u64 	%rd11, [FcBackward_u_param_4];
	ld.param.u32 	%r23, [FcBackward_u_param_5];
	ld.param.u32 	%r24, [FcBackward_u_param_6];
	cvta.to.global.u64 	%rd1, %rd11;
	cvta.to.global.u64 	%rd2, %rd10;
	mov.u32 	%r25, %ntid.x;
	mov.u32 	%r26, %ctaid.x;
	mov.u32 	%r27, %tid.x;
	mad.lo.s32 	%r1, %r25, %r26, %r27;
	setp.lt.s32 	%p1, %r24, 1;
	mov.f64 	%fd111, 0d0000000000000000;
	@%p1 bra 	$L__BB1_13;
	and.b32  	%r2, %r24, 15;
	setp.lt.u32 	%p2, %r24, 16;
	mov.b32 	%r34, 0;
	mov.f64 	%fd111, 0d0000000000000000;
	@%p2 bra 	$L__BB1_4;
	and.b32  	%r34, %r24, 2147483632;
	neg.s32 	%r32, %r34;
	shl.b32 	%r5, %r23, 4;
	add.s64 	%rd56, %rd1, 64;
	mov.f64 	%fd111, 0d0000000000000000;
	mul.wide.s32 	%rd14, %r23, 8;
	mov.u32 	%r31, %r1;
$L__BB1_3:
	.pragma "nounroll";
	mul.wide.s32 	%rd12, %r31, 8;
	add.s64 	%rd13, %rd2, %rd12;
	ld.global.f64 	%fd18, [%rd13];
	ld.global.f64 	%fd19, [%rd56+-64];
	fma.rn.f64 	%fd20, %fd18, %fd19, %fd111;
	add.s64 	%rd15, %rd13, %rd14;
	ld.global.f64 	%fd21, [%rd15];
	ld.global.f64 	%fd22, [%rd56+-56];
	fma.rn.f64 	%fd23, %fd21, %fd22, %fd20;
	add.s64 	%rd16, %rd15, %rd14;
	ld.global.f64 	%fd24, [%rd16];
	ld.global.f64 	%fd25, [%rd56+-48];
	fma.rn.f64 	%fd26, %fd24, %fd25, %fd23;
	add.s64 	%rd17, %rd16, %rd14;
	ld.global.f64 	%fd27, [%rd17];
	ld.global.f64 	%fd28, [%rd56+-40];
	fma.rn.f64 	%fd29, %fd27, %fd28, %fd26;
	add.s64 	%rd18, %rd17, %rd14;
	ld.global.f64 	%fd30, [%rd18];
	ld.global.f64 	%fd31, [%rd56+-32];
	fma.rn.f64 	%fd32, %fd30, %fd31, %fd29;
	add.s64 	%rd19, %rd18, %rd14;
	ld.global.f64 	%fd33, [%rd19];
	ld.global.f64 	%fd34, [%rd56+-24];
	fma.rn.f64 	%fd35, %fd33, %fd34, %fd32;
	add.s64 	%rd20, %rd19, %rd14;
	ld.global.f64 	%fd36, [%rd20];
	ld.global.f64 	%fd37, [%rd56+-16];
	fma.rn.f64 	%fd38, %fd36, %fd37, %fd35;
	add.s64 	%rd21, %rd20, %rd14;
	ld.global.f64 	%fd39, [%rd21];
	ld.global.f64 	%fd40, [%rd56+-8];
	fma.rn.f64 	%fd41, %fd39, %fd40, %fd38;
	add.s64 	%rd22, %rd21, %rd14;
	ld.global.f64 	%fd42, [%rd22];
	ld.global.f64 	%fd43, [%rd56];
	fma.rn.f64 	%fd44, %fd42, %fd43, %fd41;
	add.s64 	%rd23, %rd22, %rd14;
	ld.global.f64 	%fd45, [%rd23];
	ld.global.f64 	%fd46, [%rd56+8];
	fma.rn.f64 	%fd47, %fd45, %fd46, %fd44;
	add.s64 	%rd24, %rd23, %rd14;
	ld.global.f64 	%fd48, [%rd24];
	ld.global.f64 	%fd49, [%rd56+16];
	fma.rn.f64 	%fd50, %fd48, %fd49, %fd47;
	add.s64 	%rd25, %rd24, %rd14;
	ld.global.f64 	%fd51, [%rd25];
	ld.global.f64 	%fd52, [%rd56+24];
	fma.rn.f64 	%fd53, %fd51, %fd52, %fd50;
	add.s64 	%rd26, %rd25, %rd14;
	ld.global.f64 	%fd54, [%rd26];
	ld.global.f64 	%fd55, [%rd56+32];
	fma.rn.f64 	%fd56, %fd54, %fd55, %fd53;
	add.s64 	%rd27, %rd26, %rd14;
	ld.global.f64 	%fd57, [%rd27];
	ld.global.f64 	%fd58, [%rd56+40];
	fma.rn.f64 	%fd59, %fd57, %fd58, %fd56;
	add.s64 	%rd28, %rd27, %rd14;
	ld.global.f64 	%fd60, [%rd28];
	ld.global.f64 	%fd61, [%rd56+48];
	fma.rn.f64 	%fd62, %fd60, %fd61, %fd59;
	add.s64 	%rd29, %rd28, %rd14;
	ld.global.f64 	%fd63, [%rd29];
	ld.global.f64 	%fd64, [%rd56+56];
	fma.rn.f64 	%fd111, %fd63, %fd64, %fd62;
	add.s32 	%r32, %r32, 16;
	add.s32 	%r31, %r31, %r5;
	add.s64 	%rd56, %rd56, 128;
	setp.ne.s32 	%p3, %r32, 0;
	@%p3 bra 	$L__BB1_3;
$L__BB1_4:
	setp.eq.s32 	%p4, %r2, 0;
	@%p4 bra 	$L__BB1_13;
	and.b32  	%r11, %r24, 7;
	setp.lt.u32 	%p5, %r2, 8;
	@%p5 bra 	$L__BB1_7;
	mad.lo.s32 	%r29, %r34, %r23, %r1;
	mul.wide.s32 	%rd30, %r29, 8;
	add.s64 	%rd31, %rd2, %rd30;
	ld.global.f64 	%fd66, [%rd31];
	mul.wide.u32 	%rd32, %r34, 8;
	add.s64 	%rd33, %rd1, %rd32;
	ld.global.f64 	%fd67, [%rd33];
	fma.rn.f64 	%fd68, %fd66, %fd67, %fd111;
	mul.wide.s32 	%rd34, %r23, 8;
	add.s64 	%rd35, %rd31, %rd34;
	ld.global.f64 	%fd69, [%rd35];
	ld.global.f64 	%fd70, [%rd33+8];
	fma.rn.f64 	%fd71, %fd69, %fd70, %fd68;
	add.s64 	%rd36, %rd35, %rd34;
	ld.global.f64 	%fd72, [%rd36];
	ld.global.f64 	%fd73, [%rd33+16];
	fma.rn.f64 	%fd74, %fd72, %fd73, %fd71;
	add.s64 	%rd37, %rd36, %rd34;
	ld.global.f64 	%fd75, [%rd37];
	ld.global.f64 	%fd76, [%rd33+24];
	fma.rn.f64 	%fd77, %fd75, %fd76, %fd74;
	add.s64 	%rd38, %rd37, %rd34;
	ld.global.f64 	%fd78, [%rd38];
	ld.global.f64 	%fd79, [%rd33+32];
	fma.rn.f64 	%fd80, %fd78, %fd79, %fd77;
	add.s64 	%rd39, %rd38, %rd34;
	ld.global.f64 	%fd81, [%rd39];
	ld.global.f64 	%fd82, [%rd33+40];
	fma.rn.f64 	%fd83, %fd81, %fd82, %fd80;
	add.s64 	%rd40, %rd39, %rd34;
	ld.global.f64 	%fd84, [%rd40];
	ld.global.f64 	%fd85, [%rd33+48];
	fma.rn.f64 	%fd86, %fd84, %fd85, %fd83;
	add.s64 	%rd41, %rd40, %rd34;
	ld.global.f64 	%fd87, [%rd41];
	ld.global.f64 	%fd88, [%rd33+56];
	fma.rn.f64 	%fd111, %fd87, %fd88, %fd86;
	add.s32 	%r34, %r34, 8;
$L__BB1_7:
	setp.eq.s32 	%p6, %r11, 0;
	@%p6 bra 	$L__BB1_13;
	and.b32  	%r14, %r24, 3;
	setp.lt.u32 	%p7, %r11, 4;
	@%p7 bra 	$L__BB1_10;
	mad.lo.s32 	%r30, %r34, %r23, %r1;
	mul.wide.s32 	%rd42, %r30, 8;
	add.s64 	%rd43, %rd2, %rd42;
	ld.global.f64 	%fd90, [%rd43];
	mul.wide.u32 	%rd44, %r34, 8;
	add.s64 	%rd45, %rd1, %rd44;
	ld.global.f64 	%fd91, [%rd45];
	fma.rn.f64 	%fd92, %fd90, %fd91, %fd111;
	mul.wide.s32 	%rd46, %r23, 8;
	add.s64 	%rd47, %rd43, %rd46;
	ld.global.f64 	%fd93, [%rd47];
	ld.global.f64 	%fd94, [%rd45+8];
	fma.rn.f64 	%fd95, %fd93, %fd94, %fd92;
	add.s64 	%rd48, %rd47, %rd46;
	ld.global.f64 	%fd96, [%rd48];
	ld.global.f64 	%fd97, [%rd45+16];
	fma.rn.f64 	%fd98, %fd96, %fd97, %fd95;
	add.s64 	%rd49, %rd48, %rd46;
	ld.global.f64 	%fd99, [%rd49];
	ld.global.f64 	%fd100, [%rd45+24];
	fma.rn.f64 	%fd111, %fd99, %fd100, %fd98;
	add.s32 	%r34, %r34, 4;
$L__BB1_10:
	setp.eq.s32 	%p8, %r14, 0;
	@%p8 bra 	$L__BB1_13;
	mul.wide.u32 	%rd50, %r34, 8;
	add.s64 	%rd57, %rd1, %rd50;
	mad.lo.s32 	%r37, %r34, %r23, %r1;
	neg.s32 	%r36, %r14;
$L__BB1_12:
	.pragma "nounroll";
	mul.wide.s32 	%rd51, %r37, 8;
	add.s64 	%rd52, %rd2, %rd51;
	ld.global.f64 	%fd101, [%rd52];
	ld.global.f64 	%fd102, [%rd57];
	fma.rn.f64 	%fd111, %fd101, %fd102, %fd111;
	add.s64 	%rd57, %rd57, 8;
	add.s32 	%r37, %r37, %r23;
	add.s32 	%r36, %r36, 1;
	setp.ne.s32 	%p9, %r36, 0;
	@%p9 bra 	$L__BB1_12;
$L__BB1_13:
	cvta.to.global.u64 	%rd53, %rd9;
	mul.wide.s32 	%rd54, %r1, 8;
	add.s64 	%rd55, %rd53, %rd54;
	st.global.f64 	[%rd55], %fd111;
	ret;

}
	// .globl	FcBackward_v
.visible .entry FcBackward_v(
	.param .u64 .ptr .align 1 FcBackward_v_param_0,
	.param .u64 .ptr .align 1 FcBackward_v_param_1,
	.param .u64 .ptr .align 1 FcBackward_v_param_2,
	.param .u64 .ptr .align 1 FcBackward_v_param_3,
	.param .u64 .ptr .align 1 FcBackward_v_param_4,
	.param .u32 FcBackward_v_param_5,
	.param .u32 FcBackward_v_param_6
)
{
	.reg .pred 	%p<10>;
	.reg .b32 	%r<39>;
	.reg .b64 	%rd<33>;
	.reg .b64 	%fd<91>;

	ld.param.u64 	%rd10, [FcBackward_v_param_1];
	ld.param.u64 	%rd11, [FcBackward_v_param_2];
	ld.param.u64 	%rd12, [FcBackward_v_param_4];
	ld.param.u32 	%r23, [FcBackward_v_param_5];
	ld.param.u32 	%r24, [FcBackward_v_param_6];
	cvta.to.global.u64 	%rd1, %rd11;
	cvta.to.global.u64 	%rd2, %rd10;
	cvta.to.global.u64 	%rd13, %rd12;
	mov.u32 	%r25, %ntid.x;
	mov.u32 	%r26, %ctaid.x;
	mov.u32 	%r27, %tid.x;
	mad.lo.s32 	%r1, %r25, %r26, %r27;
	mul.wide.s32 	%rd14, %r1, 8;
	add.s64 	%rd15, %rd13, %rd14;
	ld.global.f64 	%fd1, [%rd15];
	setp.lt.s32 	%p1, %r23, 1;
	@%p1 bra 	$L__BB2_13;
	mul.lo.s32 	%r2, %r23, %r1;
	and.b32  	%r3, %r23, 15;
	setp.lt.u32 	%p2, %r23, 16;
	mov.b32 	%r35, 0;
	@%p2 bra 	$L__BB2_4;
	and.b32  	%r35, %r23, 2147483632;
	neg.s32 	%r33, %r35;
	add.s64 	%rd31, %rd1, 64;
	add.s64 	%rd4, %rd2, 64;
	mov.u32 	%r32, %r2;
$L__BB2_3:
	.pragma "nounroll";
	mul.wide.s32 	%rd16, %r32, 8;
	add.s64 	%rd17, %rd4, %rd16;
	ld.global.f64 	%fd2, [%rd31+-64];
	ld.global.f64 	%fd3, [%rd17+-64];
	fma.rn.f64 	%fd4, %fd1, %fd2, %fd3;
	st.global.f64 	[%rd17+-64], %fd4;
	ld.global.f64 	%fd5, [%rd31+-56];
	ld.global.f64 	%fd6, [%rd17+-56];
	fma.rn.f64 	%fd7, %fd1, %fd5, %fd6;
	st.global.f64 	[%rd17+-56], %fd7;
	ld.global.f64 	%fd8, [%rd31+-48];
	ld.global.f64 	%fd9, [%rd17+-48];
	fma.rn.f64 	%fd10, %fd1, %fd8, %fd9;
	st.global.f64 	[%rd17+-48], %fd10;
	ld.global.f64 	%fd11, [%rd31+-40];
	ld.global.f64 	%fd12, [%rd17+-40];
	fma.rn.f64 	%fd13, %fd1, %fd11, %fd12;
	st.global.f64 	[%rd17+-40], %fd13;
	ld.global.f64 	%fd14, [%rd31+-32];
	ld.global.f64 	%fd15, [%rd17+-32];
	fma.rn.f64 	%fd16, %fd1, %fd14, %fd15;
	st.global.f64 	[%rd17+-32], %fd16;
	ld.global.f64 	%fd17, [%rd31+-24];
	ld.global.f64 	%fd18, [%rd17+-24];
	fma.rn.f64 	%fd19, %fd1, %fd17, %fd18;
	st.global.f64 	[%rd17+-24], %fd19;
	ld.global.f64 	%fd20, [%rd31+-16];
	ld.global.f64 	%fd21, [%rd17+-16];
	fma.rn.f64 	%fd22, %fd1, %fd20, %fd21;
	st.global.f64 	[%rd17+-16], %fd22;
	ld.global.f64 	%fd23, [%rd31+-8];
	ld.global.f64 	%fd24, [%rd17+-8];
	fma.rn.f64 	%fd25, %fd1, %fd23, %fd24;
	st.global.f64 	[%rd17+-8], %fd25;
	ld.global.f64 	%fd26, [%rd31];
	ld.global.f64 	%fd27, [%rd17];
	fma.rn.f64 	%fd28, %fd1, %fd26, %fd27;
	st.global.f64 	[%rd17], %fd28;
	ld.global.f64 	%fd29, [%rd31+8];
	ld.global.f64 	%fd30, [%rd17+8];
	fma.rn.f64 	%fd31, %fd1, %fd29, %fd30;
	st.global.f64 	[%rd17+8], %fd31;
	ld.global.f64 	%fd32, [%rd31+16];
	ld.global.f64 	%fd33, [%rd17+16];
	fma.rn.f64 	%fd34, %fd1, %fd32, %fd33;
	st.global.f64 	[%rd17+16], %fd34;
	ld.global.f64 	%fd35, [%rd31+24];
	ld.global.f64 	%fd36, [%rd17+24];
	fma.rn.f64 	%fd37, %fd1, %fd35, %fd36;
	st.global.f64 	[%rd17+24], %fd37;
	ld.global.f64 	%fd38, [%rd31+32];
	ld.global.f64 	%fd39, [%rd17+32];
	fma.rn.f64 	%fd40, %fd1, %fd38, %fd39;
	st.global.f64 	[%rd17+32], %fd40;
	ld.global.f64 	%fd41, [%rd31+40];
	ld.global.f64 	%fd42, [%rd17+40];
	fma.rn.f64 	%fd43, %fd1, %fd41, %fd42;
	st.global.f64 	[%rd17+40], %fd43;
	ld.global.f64 	%fd44, [%rd31+48];
	ld.global.f64 	%fd45, [%rd17+48];
	fma.rn.f64 	%fd46, %fd1, %fd44, %fd45;
	st.global.f64 	[%rd17+48], %fd46;
	ld.global.f64 	%fd47, [%rd31+56];
	ld.global.f64 	%fd48, [%rd17+56];
	fma.rn.f64 	%fd49, %fd1, %fd47, %fd48;
	st.global.f64 	[%rd17+56], %fd49;
	add.s32 	%r33, %r33, 16;
	add.s64 	%rd31, %rd31, 128;
	add.s32 	%r32, %r32, 16;
	setp.ne.s32 	%p3, %r33, 0;
	@%p3 bra 	$L__BB2_3;
$L__BB2_4:
	setp.eq.s32 	%p4, %r3, 0;
	@%p4 bra 	$L__BB2_13;
	and.b32  	%r11, %r23, 7;
	setp.lt.u32 	%p5, %r3, 8;
	@%p5 bra 	$L__BB2_7;
	mul.wide.u32 	%rd18, %r35, 8;
	add.s64 	%rd19, %rd1, %rd18;
	ld.global.f64 	%fd50, [%rd19];
	add.s32 	%r29, %r35, %r2;
	mul.wide.s32 	%rd20, %r29, 8;
	add.s64 	%rd21, %rd2, %rd20;
	ld.global.f64 	%fd51, [%rd21];
	fma.rn.f64 	%fd52, %fd1, %fd50, %fd51;
	st.global.f64 	[%rd21], %fd52;
	ld.global.f64 	%fd53, [%rd19+8];
	ld.global.f64 	%fd54, [%rd21+8];
	fma.rn.f64 	%fd55, %fd1, %fd53, %fd54;
	st.global.f64 	[%rd21+8], %fd55;
	ld.global.f64 	%fd56, [%rd19+16];
	ld.global.f64 	%fd57, [%rd21+16];
	fma.rn.f64 	%fd58, %fd1, %fd56, %fd57;
	st.global.f64 	[%rd21+16], %fd58;
	ld.global.f64 	%fd59, [%rd19+24];
	ld.global.f64 	%fd60, [%rd21+24];
	fma.rn.f64 	%fd61, %fd1, %fd59, %fd60;
	st.global.f64 	[%rd21+24], %fd61;
	ld.global.f64 	%fd62, [%rd19+32];
	ld.global.f64 	%fd63, [%rd21+32];
	fma.rn.f64 	%fd64, %fd1, %fd62, %fd63;
	st.global.f64 	[%rd21+32], %fd64;
	ld.global.f64 	%fd65, [%rd19+40];
	ld.global.f64 	%fd66, [%rd21+40];
	fma.rn.f64 	%fd67, %fd1, %fd65, %fd66;
	st.global.f64 	[%rd21+40], %fd67;
	ld.global.f64 	%fd68, [%rd19+48];
	ld.global.f64 	%fd69, [%rd21+48];
	fma.rn.f64 	%fd70, %fd1, %fd68, %fd69;
	st.global.f64 	[%rd21+48], %fd70;
	ld.global.f64 	%fd71, [%rd19+56];
	ld.global.f64 	%fd72, [%rd21+56];
	fma.rn.f64 	%fd73, %fd1, %fd71, %fd72;
	st.global.f64 	[%rd21+56], %fd73;
	add.s32 	%r35, %r35, 8;
$L__BB2_7:
	setp.eq.s32 	%p6, %r11, 0;
	@%p6 bra 	$L__BB2_13;
	and.b32  	%r14, %r23, 3;
	setp.lt.u32 	%p7, %r11, 4;
	@%p7 bra 	$L__BB2_10;
	mul.wide.u32 	%rd22, %r35, 8;
	add.s64 	%rd23, %rd1, %rd22;
	ld.global.f64 	%fd74, [%rd23];
	add.s32 	%r30, %r35, %r2;
	mul.wide.s32 	%rd24, %r30, 8;
	add.s64 	%rd25, %rd2, %rd24;
	ld.global.f64 	%fd75, [%rd25];
	fma.rn.f64 	%fd76, %fd1, %fd74, %fd75;
	st.global.f64 	[%rd25], %fd76;
	ld.global.f64 	%fd77, [%rd23+8];
	ld.global.f64 	%fd78, [%rd25+8];
	fma.rn.f64 	%fd79, %fd1, %fd77, %fd78;
	st.global.f64 	[%rd25+8], %fd79;
	ld.global.f64 	%fd80, [%rd23+16];
	ld.global.f64 	%fd81, [%rd25+16];
	fma.rn.f64 	%fd82, %fd1, %fd80, %fd81;
	st.global.f64 	[%rd25+16], %fd82;
	ld.global.f64 	%fd83, [%rd23+24];
	ld.global.f64 	%fd84, [%rd25+24];
	fma.rn.f64 	%fd85, %fd1, %fd83, %fd84;
	st.global.f64 	[%rd25+24], %fd85;
	add.s32 	%r35, %r35, 4;
$L__BB2_10:
	setp.eq.s32 	%p8, %r14, 0;
	@%p8 bra 	$L__BB2_13;
	add.s32 	%r38, %r35, %r2;
	mul.wide.u32 	%rd26, %r35, 8;
	add.s64 	%rd32, %rd1, %rd26;
	neg.s32 	%r37, %r14;
$L__BB2_12:
	.pragma "nounroll";
	mul.wide.s32 	%rd27, %r38, 8;
	add.s64 	%rd28, %rd2, %rd27;
	ld.global.f64 	%fd86, [%rd32];
	ld.global.f64 	%fd87, [%rd28];
	fma.rn.f64 	%fd88, %fd1, %fd86, %fd87;
	st.global.f64 	[%rd28], %fd88;
	add.s32 	%r38, %r38, 1;
	add.s64 	%rd32, %rd32, 8;
	add.s32 	%r37, %r37, 1;
	setp.ne.s32 	%p9, %r37, 0;
	@%p9 bra 	$L__BB2_12;
$L__BB2_13:
	add.s32 	%r31, %r24, %r1;
	mul.wide.s32 	%rd29, %r31, 8;
	add.s64 	%rd30, %rd2, %rd29;
	ld.global.f64 	%fd89, [%rd30];
	add.f64 	%fd90, %fd1, %fd89;
	st.global.f64 	[%rd30], %fd90;
	ret;

}


// ===== COMPILED SASS (sm_100) =====

	.target	sm_100

	.elftype	@"ET_EXEC"


//--------------------- .note.nv.tkinfo           --------------------------
	.section	.note.nv.tkinfo,"",@"SHT_NOTE"
	.sectionflags	@"SHF_NOTE_NV_TKINFO"
	.tkinfo
        /*0018*/ 	.word	0x00000002
        /*0030*/ 	.string	""
        /*0030*/ 	.string	"ptxas"
        /*0030*/ 	.string	"Cuda compilation tools, release 13.0, V13.0.88"
        /*0030*/ 	.string	"Build cuda_13.0.r13.0/compiler.36424714_0"
        /*0030*/ 	.string	"-arch sm_100 -m 64 "



//--------------------- .note.nv.cuinfo           --------------------------
	.section	.note.nv.cuinfo,"",@"SHT_NOTE"
	.sectionflags	@"SHF_NOTE_NV_CUINFO"
        /*0018*/ 	.short	0x0002
        /*001a*/ 	.short	0x0064
        /*001c*/ 	.short	0x0082
	.zero		2


//--------------------- .nv.info                  --------------------------
	.section	.nv.info,"",@"SHT_CUDA_INFO"
	.align	4


	//----- nvinfo : EIATTR_REGCOUNT
	.align		4
        /*0000*/ 	.byte	0x04, 0x2f
        /*0002*/ 	.short	(.L_1 - .L_0)
	.align		4
.L_0:
        /*0004*/ 	.word	index@(FcForward)
        /*0008*/ 	.word	0x00000020


	//----- nvinfo : EIATTR_FRAME_SIZE
	.align		4
.L_1:
        /*000c*/ 	.byte	0x04, 0x11
        /*000e*/ 	.short	(.L_3 - .L_2)
	.align		4
.L_2:
        /*0010*/ 	.word	index@(FcForward)
        /*0014*/ 	.word	0x00000000


	//----- nvinfo : EIATTR_REGCOUNT
	.align		4
.L_3:
        /*0018*/ 	.byte	0x04, 0x2f
        /*001a*/ 	.short	(.L_5 - .L_4)
	.align		4
.L_4:
        /*001c*/ 	.word	index@(FcBackward_u)
        /*0020*/ 	.word	0x00000020


	//----- nvinfo : EIATTR_FRAME_SIZE
	.align		4
.L_5:
        /*0024*/ 	.byte	0x04, 0x11
        /*0026*/ 	.short	(.L_7 - .L_6)
	.align		4
.L_6:
        /*0028*/ 	.word	index@(FcBackward_u)
        /*002c*/ 	.word	0x00000000


	//----- nvinfo : EIATTR_REGCOUNT
	.align		4
.L_7:
        /*0030*/ 	.byte	0x04, 0x2f
        /*0032*/ 	.short	(.L_9 - .L_8)
	.align		4
.L_8:
        /*0034*/ 	.word	index@(FcBackward_v)
        /*0038*/ 	.word	0x00000018


	//----- nvinfo : EIATTR_FRAME_SIZE
	.align		4
.L_9:
        /*003c*/ 	.byte	0x04, 0x11
        /*003e*/ 	.short	(.L_11 - .L_10)
	.align		4
.L_10:
        /*0040*/ 	.word	index@(FcBackward_v)
        /*0044*/ 	.word	0x00000000


	//----- nvinfo : EIATTR_MIN_STACK_SIZE
	.align		4
.L_11:
        /*0048*/ 	.byte	0x04, 0x12
        /*004a*/ 	.short	(.L_13 - .L_12)
	.align		4
.L_12:
        /*004c*/ 	.word	index@(FcBackward_v)
        /*0050*/ 	.word	0x00000000


	//----- nvinfo : EIATTR_MIN_STACK_SIZE
	.align		4
.L_13:
        /*0054*/ 	.byte	0x04, 0x12
        /*0056*/ 	.short	(.L_15 - .L_14)
	.align		4
.L_14:
        /*0058*/ 	.word	index@(FcBackward_u)
        /*005c*/ 	.word	0x00000000


	//----- nvinfo : EIATTR_MIN_STACK_SIZE
	.align		4
.L_15:
        /*0060*/ 	.byte	0x04, 0x12
        /*0062*/ 	.short	(.L_17 - .L_16)
	.align		4
.L_16:
        /*0064*/ 	.word	index@(FcForward)
        /*0068*/ 	.word	0x00000000
.L_17:


//--------------------- .nv.compat                --------------------------
	.section	.nv.compat,"",@"SHT_CUDA_COMPAT_INFO"
	.align	4
        /*0000*/ 	.byte	0x02, 0x09, 0x00, 0x00, 0x02, 0x02, 0x01, 0x00, 0x02, 0x05, 0x05, 0x00, 0x03, 0x07, 0x01, 0x01
        /*0010*/ 	.byte	0x02, 0x03, 0x00, 0x00, 0x02, 0x06, 0x01, 0x00, 0x04, 0x0b, 0x08, 0x00, 0x01, 0x00, 0x00, 0x00
        /*0020*/ 	.byte	0x00, 0x00, 0x00, 0x00


//--------------------- .nv.info.FcBackward_v     --------------------------
	.section	.nv.info.FcBackward_v,"",@"SHT_CUDA_INFO"
	.sectionflags	@""
	.align	4


	//----- nvinfo : EIATTR_CUDA_API_VERSION
	.align		4
        /*0000*/ 	.byte	0x04, 0x37
        /*0002*/ 	.short	(.L_19 - .L_18)
.L_18:
        /*0004*/ 	.word	0x00000082


	//----- nvinfo : EIATTR_KPARAM_INFO
	.align		4
.L_19:
        /*0008*/ 	.byte	0x04, 0x17
        /*000a*/ 	.short	(.L_21 - .L_20)
.L_20:
        /*000c*/ 	.word	0x00000000
        /*0010*/ 	.short	0x0006
        /*0012*/ 	.short	0x002c
        /*0014*/ 	.byte	0x00, 0xf0, 0x11, 0x00


	//----- nvinfo : EIATTR_KPARAM_INFO
	.align		4
.L_21:
        /*0018*/ 	.byte	0x04, 0x17
        /*001a*/ 	.short	(.L_23 - .L_22)
.L_22:
        /*001c*/ 	.word	0x00000000
        /*0020*/ 	.short	0x0005
        /*0022*/ 	.short	0x0028
        /*0024*/ 	.byte	0x00, 0xf0, 0x11, 0x00


	//----- nvinfo : EIATTR_KPARAM_INFO
	.align		4
.L_23:
        /*0028*/ 	.byte	0x04, 0x17
        /*002a*/ 	.short	(.L_25 - .L_24)
.L_24:
        /*002c*/ 	.word	0x00000000
        /*0030*/ 	.short	0x0004
        /*0032*/ 	.short	0x0020
        /*0034*/ 	.byte	0x00, 0xf5, 0x21, 0x00


	//----- nvinfo : EIATTR_KPARAM_INFO
	.align		4
.L_25:
        /*0038*/ 	.byte	0x04, 0x17
        /*003a*/ 	.short	(.L_27 - .L_26)
.L_26:
        /*003c*/ 	.word	0x00000000
        /*0040*/ 	.short	0x0003
        /*0042*/ 	.short	0x0018
        /*0044*/ 	.byte	0x00, 0xf5, 0x21, 0x00


	//----- nvinfo : EIATTR_KPARAM_INFO
	.align		4
.L_27:
        /*0048*/ 	.byte	0x04, 0x17
        /*004a*/ 	.short	(.L_29 - .L_28)
.L_28:
        /*004c*/ 	.word	0x00000000
        /*0050*/ 	.short	0x0002
        /*0052*/ 	.short	0x0010
        /*0054*/ 	.byte	0x00, 0xf5, 0x21, 0x00


	//----- nvinfo : EIATTR_KPARAM_INFO
	.align		4
.L_29:
        /*0058*/ 	.byte	0x04, 0x17
        /*005a*/ 	.short	(.L_31 - .L_30)
.L_30:
        /*005c*/ 	.word	0x00000000
        /*0060*/ 	.short	0x0001
        /*0062*/ 	.short	0x0008
        /*0064*/ 	.byte	0x00, 0xf5, 0x21, 0x00


	//----- nvinfo : EIATTR_KPARAM_INFO
	.align		4
.L_31:
        /*0068*/ 	.byte	0x04, 0x17
        /*006a*/ 	.short	(.L_33 - .L_32)
.L_32:
        /*006c*/ 	.word	0x00000000
        /*0070*/ 	.short	0x0000
        /*0072*/ 	.short	0x0000
        /*0074*/ 	.byte	0x00, 0xf5, 0x21, 0x00


	//----- nvinfo : EIATTR_SPARSE_MMA_MASK
	.align		4
.L_33:
        /*0078*/ 	.byte	0x03, 0x50
        /*007a*/ 	.short	0x0000


	//----- nvinfo : EIATTR_MAXREG_COUNT
	.align		4
        /*007c*/ 	.byte	0x03, 0x1b
        /*007e*/ 	.short	0x00ff


	//----- nvinfo : EIATTR_MERCURY_ISA_VERSION
	.align		4
        /*0080*/ 	.byte	0x03, 0x5f
        /*0082*/ 	.short	0x0101


	//----- nvinfo : EIATTR_VRC_CTA_INIT_COUNT
	.align		4
        /*0084*/ 	.byte	0x02, 0x4a
	.zero		1
	.zero		1


	//----- nvinfo : EIATTR_EXIT_INSTR_OFFSETS
	.align		4
        /*0088*/ 	.byte	0x04, 0x1c
        /*008a*/ 	.short	(.L_35 - .L_34)


	//   ....[0]....
.L_34:
        /*008c*/ 	.word	0x00000c90


	//----- nvinfo : EIATTR_CBANK_PARAM_SIZE
	.align		4
.L_35:
        /*0090*/ 	.byte	0x03, 0x19
        /*0092*/ 	.short	0x0030


	//----- nvinfo : EIATTR_PARAM_CBANK
	.align		4
        /*0094*/ 	.byte	0x04, 0x0a
        /*0096*/ 	.short	(.L_37 - .L_36)
	.align		4
.L_36:
        /*0098*/ 	.word	index@(.nv.constant0.FcBackward_v)
        /*009c*/ 	.short	0x0380
        /*009e*/ 	.short	0x0030


	//----- nvinfo : EIATTR_SW_WAR
	.align		4
.L_37:
        /*00a0*/ 	.byte	0x04, 0x36
        /*00a2*/ 	.short	(.L_39 - .L_38)
.L_38:
        /*00a4*/ 	.word	0x00000008
.L_39:


//--------------------- .nv.info.FcBackward_u     --------------------------
	.section	.nv.info.FcBackward_u,"",@"SHT_CUDA_INFO"
	.sectionflags	@""
	.align	4


	//----- nvinfo : EIATTR_CUDA_API_VERSION
	.align		4
        /*0000*/ 	.byte	0x04, 0x37
        /*0002*/ 	.short	(.L_41 - .L_40)
.L_40:
        /*0004*/ 	.word	0x00000082


	//----- nvinfo : EIATTR_KPARAM_INFO
	.align		4
.L_41:
        /*0008*/ 	.byte	0x04, 0x17
        /*000a*/ 	.short	(.L_43 - .L_42)
.L_42:
        /*000c*/ 	.word	0x00000000
        /*0010*/ 	.short	0x0006
        /*0012*/ 	.short	0x002c
        /*0014*/ 	.byte	0x00, 0xf0, 0x11, 0x00


	//----- nvinfo : EIATTR_KPARAM_INFO
	.align		4
.L_43:
        /*0018*/ 	.byte	0x04, 0x17
        /*001a*/ 	.short	(.L_45 - .L_44)
.L_44:
        /*001c*/ 	.word	0x00000000
        /*0020*/ 	.short	0x0005
        /*0022*/ 	.short	0x0028
        /*0024*/ 	.byte	0x00, 0xf0, 0x11, 0x00


	//----- nvinfo : EIATTR_KPARAM_INFO
	.align		4
.L_45:
        /*0028*/ 	.byte	0x04, 0x17
        /*002a*/ 	.short	(.L_47 - .L_46)
.L_46:
        /*002c*/ 	.word	0x00000000
        /*0030*/ 	.short	0x0004
        /*0032*/ 	.short	0x0020
        /*0034*/ 	.byte	0x00, 0xf5, 0x21, 0x00


	//----- nvinfo : EIATTR_KPARAM_INFO
	.align		4
.L_47:
        /*0038*/ 	.byte	0x04, 0x17
        /*003a*/ 	.short	(.L_49 - .L_48)
.L_48:
        /*003c*/ 	.word	0x00000000
        /*0040*/ 	.short	0x0003
        /*0042*/ 	.short	0x0018
        /*0044*/ 	.byte	0x00, 0xf5, 0x21, 0x00


	//----- nvinfo : EIATTR_KPARAM_INFO
	.align		4
.L_49:
        /*0048*/ 	.byte	0x04, 0x17
        /*004a*/ 	.short	(.L_51 - .L_50)
.L_50:
        /*004c*/ 	.word	0x00000000
        /*0050*/ 	.short	0x0002
        /*0052*/ 	.short	0x0010
        /*0054*/ 	.byte	0x00, 0xf5, 0x21, 0x00


	//----- nvinfo : EIATTR_KPARAM_INFO
	.align		4
.L_51:
        /*0058*/ 	.byte	0x04, 0x17
        /*005a*/ 	.short	(.L_53 - .L_52)
.L_52:
        /*005c*/ 	.word	0x00000000
        /*0060*/ 	.short	0x0001
        /*0062*/ 	.short	0x0008
        /*0064*/ 	.byte	0x00, 0xf5, 0x21, 0x00


	//----- nvinfo : EIATTR_KPARAM_INFO
	.align		4
.L_53:
        /*0068*/ 	.byte	0x04, 0x17
        /*006a*/ 	.short	(.L_55 - .L_54)
.L_54:
        /*006c*/ 	.word	0x00000000
        /*0070*/ 	.short	0x0000
        /*0072*/ 	.short	0x0000
        /*0074*/ 	.byte	0x00, 0xf5, 0x21, 0x00


	//----- nvinfo : EIATTR_SPARSE_MMA_MASK
	.align		4
.L_55:
        /*0078*/ 	.byte	0x03, 0x50
        /*007a*/ 	.short	0x0000


	//----- nvinfo : EIATTR_MAXREG_COUNT
	.align		4
        /*007c*/ 	.byte	0x03, 0x1b
        /*007e*/ 	.short	0x00ff


	//----- nvinfo : EIATTR_MERCURY_ISA_VERSION
	.align		4
        /*0080*/ 	.byte	0x03, 0x5f
        /*0082*/ 	.short	0x0101


	//----- nvinfo : EIATTR_VRC_CTA_INIT_COUNT
	.align		4
        /*0084*/ 	.byte	0x02, 0x4a
	.zero		1
	.zero		1


	//----- nvinfo : EIATTR_EXIT_INSTR_OFFSETS
	.align		4
        /*0088*/ 	.byte	0x04, 0x1c
        /*008a*/ 	.short	(.L_57 - .L_56)


	//   ....[0]....
.L_56:
        /*008c*/ 	.word	0x00000c20


	//----- nvinfo : EIATTR_CBANK_PARAM_SIZE
	.align		4
.L_57:
        /*0090*/ 	.byte	0x03, 0x19
        /*0092*/ 	.short	0x0030


	//----- nvinfo : EIATTR_PARAM_CBANK
	.align		4
        /*0094*/ 	.byte	0x04, 0x0a
        /*0096*/ 	.short	(.L_59 - .L_58)
	.align		4
.L_58:
        /*0098*/ 	.word	index@(.nv.constant0.FcBackward_u)
        /*009c*/ 	.short	0x0380
        /*009e*/ 	.short	0x0030


	//----- nvinfo : EIATTR_SW_WAR
	.align		4
.L_59:
        /*00a0*/ 	.byte	0x04, 0x36
        /*00a2*/ 	.short	(.L_61 - .L_60)
.L_60:
        /*00a4*/ 	.word	0x00000008
.L_61:


//--------------------- .nv.info.FcForward        --------------------------
	.section	.nv.info.FcForward,"",@"SHT_CUDA_INFO"
	.sectionflags	@""
	.align	4


	//----- nvinfo : EIATTR_CUDA_API_VERSION
	.align		4
        /*0000*/ 	.byte	0x04, 0x37
        /*0002*/ 	.short	(.L_63 - .L_62)
.L_62:
        /*0004*/ 	.word	0x00000082


	//----- nvinfo : EIATTR_KPARAM_INFO
	.align		4
.L_63:
        /*0008*/ 	.byte	0x04, 0x17
        /*000a*/ 	.short	(.L_65 - .L_64)
.L_64:
        /*000c*/ 	.word	0x00000000
        /*0010*/ 	.short	0x0004
        /*0012*/ 	.short	0x001c
        /*0014*/ 	.byte	0x00, 0xf0, 0x11, 0x00


	//----- nvinfo : EIATTR_KPARAM_INFO
	.align		4
.L_65:
        /*0018*/ 	.byte	0x04, 0x17
        /*001a*/ 	.short	(.L_67 - .L_66)
.L_66:
        /*001c*/ 	.word	0x00000000
        /*0020*/ 	.short	0x0003
        /*0022*/ 	.short	0x0018
        /*0024*/ 	.byte	0x00, 0xf0, 0x11, 0x00


	//----- nvinfo : EIATTR_KPARAM_INFO
	.align		4
.L_67:
        /*0028*/ 	.byte	0x04, 0x17
        /*002a*/ 	.short	(.L_69 - .L_68)
.L_68:
        /*002c*/ 	.word	0x00000000
        /*0030*/ 	.short	0x0002
        /*0032*/ 	.short	0x0010
        /*0034*/ 	.byte	0x00, 0xf5, 0x21, 0x00


	//----- nvinfo : EIATTR_KPARAM_INFO
	.align		4
.L_69:
        /*0038*/ 	.byte	0x04, 0x17
        /*003a*/ 	.short	(.L_71 - .L_70)
.L_70:
        /*003c*/ 	.word	0x00000000
        /*0040*/ 	.short	0x0001
        /*0042*/ 	.short	0x0008
        /*0044*/ 	.byte	0x00, 0xf5, 0x21, 0x00


	//----- nvinfo : EIATTR_KPARAM_INFO
	.align		4
.L_71:
        /*0048*/ 	.byte	0x04, 0x17
        /*004a*/ 	.short	(.L_73 - .L_72)
.L_72:
        /*004c*/ 	.word	0x00000000
        /*0050*/ 	.short	0x0000
        /*0052*/ 	.short	0x0000
        /*0054*/ 	.byte	0x00, 0xf5, 0x21, 0x00


	//----- nvinfo : EIATTR_SPARSE_MMA_MASK
	.align		4
.L_73:
        /*0058*/ 	.byte	0x03, 0x50
        /*005a*/ 	.short	0x0000


	//----- nvinfo : EIATTR_MAXREG_COUNT
	.align		4
        /*005c*/ 	.byte	0x03, 0x1b
        /*005e*/ 	.short	0x00ff


	//----- nvinfo : EIATTR_MERCURY_ISA_VERSION
	.align		4
        /*0060*/ 	.byte	0x03, 0x5f
        /*0062*/ 	.short	0x0101


	//----- nvinfo : EIATTR_VRC_CTA_INIT_COUNT
	.align		4
        /*0064*/ 	.byte	0x02, 0x4a
	.zero		1
	.zero		1


	//----- nvinfo : EIATTR_EXIT_INSTR_OFFSETS
	.align		4
        /*0068*/ 	.byte	0x04, 0x1c
        /*006a*/ 	.short	(.L_75 - .L_74)


	//   ....[0]....
.L_74:
        /*006c*/ 	.word	0x00000b00


	//----- nvinfo : EIATTR_CBANK_PARAM_SIZE
	.align		4
.L_75:
        /*0070*/ 	.byte	0x03, 0x19
        /*0072*/ 	.short	0x0020


	//----- nvinfo : EIATTR_PARAM_CBANK
	.align		4
        /*0074*/ 	.byte	0x04, 0x0a
        /*0076*/ 	.short	(.L_77 - .L_76)
	.align		4
.L_76:
        /*0078*/ 	.word	index@(.nv.constant0.FcForward)
        /*007c*/ 	.short	0x0380
        /*007e*/ 	.short	0x0020


	//----- nvinfo : EIATTR_SW_WAR
	.align		4
.L_77:
        /*0080*/ 	.byte	0x04, 0x36
        /*0082*/ 	.short	(.L_79 - .L_78)
.L_78:
        /*0084*/ 	.word	0x00000008
.L_79:


//--------------------- .nv.callgraph             --------------------------
	.section	.nv.callgraph,"",@"SHT_CUDA_CALLGRAPH"
	.align	4
	.sectionentsize	8
	.align		4
        /*0000*/ 	.word	0x00000000
	.align		4
        /*0004*/ 	.word	0xffffffff
	.align		4
        /*0008*/ 	.word	0x00000000
	.align		4
        /*000c*/ 	.word	0xfffffffe
	.align		4
        /*0010*/ 	.word	0x00000000
	.align		4
        /*0014*/ 	.word	0xfffffffd
	.align		4
        /*0018*/ 	.word	0x00000000
	.align		4
        /*001c*/ 	.word	0xfffffffc


//--------------------- .text.FcBackward_v        --------------------------
	.section	.text.FcBackward_v,"ax",@progbits
	.align	128
        .global         FcBackward_v
        .type           FcBackward_v,@function
        .size           FcBackward_v,(.L_x_21 - FcBackward_v)
        .other          FcBackward_v,@"STO_CUDA_ENTRY STV_DEFAULT"
FcBackward_v:
.text.FcBackward_v:
[----:B------:R-:W-:Y:S01]  /*0000*/  LDC R1, c[0x0][0x37c] ;  /* 0x0000df00ff017b82 */ /* 0x000fe20000000800 */
[----:B------:R-:W0:Y:S07]  /*0010*/  S2R R0, SR_CTAID.X ;  /* 0x0000000000007919 */ /* 0x000e2e0000002500 */
[----:B------:R-:W1:Y:S01]  /*0020*/  LDC.64 R2, c[0x0][0x3a0] ;  /* 0x0000e800ff027b82 */ /* 0x000e620000000a00 */
[----:B------:R-:W0:Y:S01]  /*0030*/  LDCU UR4, c[0x0][0x360] ;  /* 0x00006c00ff0477ac */ /* 0x000e220008000800 */
[----:B------:R-:W0:Y:S01]  /*0040*/  S2R R5, SR_TID.X ;  /* 0x0000000000057919 */ /* 0x000e220000002100 */
[----:B------:R-:W2:Y:S01]  /*0050*/  LDCU.64 UR12, c[0x0][0x358] ;  /* 0x00006b00ff0c77ac */ /* 0x000ea20008000a00 */
[----:B------:R-:W3:Y:S01]  /*0060*/  LDCU UR8, c[0x0][0x3a8] ;  /* 0x00007500ff0877ac */ /* 0x000ee20008000800 */
[----:B0-----:R-:W-:-:S04]  /*0070*/  IMAD R0, R0, UR4, R5 ;  /* 0x0000000400007c24 */ /* 0x001fc8000f8e0205 */
[----:B-1----:R-:W-:-:S06]  /*0080*/  IMAD.WIDE R2, R0, 0x8, R2 ;  /* 0x0000000800027825 */ /* 0x002fcc00078e0202 */
[----:B--2---:R-:W5:Y:S01]  /*0090*/  LDG.E.64 R2, desc[UR12][R2.64] ;  /* 0x0000000c02027981 */ /* 0x004f62000c1e1b00 */
[----:B---3--:R-:W-:-:S09]  /*00a0*/  UISETP.GE.AND UP0, UPT, UR8, 0x1, UPT ;  /* 0x000000010800788c */ /* 0x008fd2000bf06270 */
[----:B------:R-:W-:Y:S05]  /*00b0*/  BRA.U !UP0, `(.L_x_0) ;  /* 0x0000000908d87547 */ /* 0x000fea000b800000 */
[----:B------:R-:W-:Y:S01]  /*00c0*/  UISETP.GE.U32.AND UP1, UPT, UR8, 0x10, UPT ;  /* 0x000000100800788c */ /* 0x000fe2000bf26070 */
[----:B------:R-:W-:Y:S01]  /*00d0*/  HFMA2 R5, -RZ, RZ, 0, 0 ;  /* 0x00000000ff057431 */ /* 0x000fe200000001ff */
[----:B------:R-:W-:Y:S02]  /*00e0*/  ULOP3.LUT UR9, UR8, 0xf, URZ, 0xc0, !UPT ;  /* 0x0000000f08097892 */ /* 0x000fe4000f8ec0ff */
[----:B------:R-:W-:Y:S02]  /*00f0*/  IMAD R4, R0, UR8, RZ ;  /* 0x0000000800047c24 */ /* 0x000fe4000f8e02ff */
[----:B------:R-:W-:-:S03]  /*0100*/  UISETP.NE.AND UP0, UPT, UR9, URZ, UPT ;  /* 0x000000ff0900728c */ /* 0x000fc6000bf05270 */
[----:B------:R-:W-:Y:S08]  /*0110*/  BRA.U !UP1, `(.L_x_1) ;  /* 0x00000005095c7547 */ /* 0x000ff0000b800000 */
[----:B------:R-:W0:Y:S01]  /*0120*/  LDCU.64 UR6, c[0x0][0x390] ;  /* 0x00007200ff0677ac */ /* 0x000e220008000a00 */
[----:B------:R-:W-:Y:S01]  /*0130*/  MOV R10, R4 ;  /* 0x00000004000a7202 */ /* 0x000fe20000000f00 */
[----:B------:R-:W1:Y:S01]  /*0140*/  LDCU.64 UR4, c[0x0][0x388] ;  /* 0x00007100ff0477ac */ /* 0x000e620008000a00 */
[----:B------:R-:W-:-:S04]  /*0150*/  ULOP3.LUT UR10, UR8, 0x7ffffff0, URZ, 0xc0, !UPT ;  /* 0x7ffffff0080a7892 */ /* 0x000fc8000f8ec0ff */
[----:B------:R-:W-:Y:S02]  /*0160*/  UIADD3 UR11, UPT, UPT, -UR10, URZ, URZ ;  /* 0x000000ff0a0b7290 */ /* 0x000fe4000fffe1ff */
[----:B------:R-:W-:Y:S01]  /*0170*/  IMAD.U32 R5, RZ, RZ, UR10 ;  /* 0x0000000aff057e24 */ /* 0x000fe2000f8e00ff */
[----:B0-----:R-:W-:-:S04]  /*0180*/  UIADD3 UR6, UP1, UPT, UR6, 0x40, URZ ;  /* 0x0000004006067890 */ /* 0x001fc8000ff3e0ff */
[----:B------:R-:W-:Y:S02]  /*0190*/  UIADD3.X UR7, UPT, UPT, URZ, UR7, URZ, UP1, !UPT ;  /* 0x00000007ff077290 */ /* 0x000fe40008ffe4ff */
[----:B-1----:R-:W-:Y:S01]  /*01a0*/  UIADD3 UR4, UP2, UPT, UR4, 0x40, URZ ;  /* 0x0000004004047890 */ /* 0x002fe2000ff5e0ff */
[----:B------:R-:W-:-:S03]  /*01b0*/  MOV R11, UR6 ;  /* 0x00000006000b7c02 */ /* 0x000fc60008000f00 */
[----:B------:R-:W-:Y:S01]  /*01c0*/  MOV R12, UR7 ;  /* 0x00000007000c7c02 */ /* 0x000fe20008000f00 */
[----:B------:R-:W-:-:S12]  /*01d0*/  UIADD3.X UR5, UPT, UPT, URZ, UR5, URZ, UP2, !UPT ;  /* 0x00000005ff057290 */ /* 0x000fd800097fe4ff */
.L_x_2:
[----:B-1----:R-:W-:Y:S01]  /*01e0*/  MOV R9, UR5 ;  /* 0x0000000500097c02 */ /* 0x002fe20008000f00 */
[----:B------:R-:W-:Y:S01]  /*01f0*/  IMAD.U32 R8, RZ, RZ, UR4 ;  /* 0x00000004ff087e24 */ /* 0x000fe2000f8e00ff */
[----:B------:R-:W-:Y:S01]  /*0200*/  MOV R6, R11 ;  /* 0x0000000b00067202 */ /* 0x000fe20000000f00 */
[----:B------:R-:W-:Y:S02]  /*0210*/  IMAD.MOV.U32 R7, RZ, RZ, R12 ;  /* 0x000000ffff077224 */ /* 0x000fe400078e000c */
[----:B------:R-:W-:-:S03]  /*0220*/  IMAD.WIDE R8, R10, 0x8, R8 ;  /* 0x000000080a087825 */ /* 0x000fc600078e0208 */
[----:B------:R-:W2:Y:S04]  /*0230*/  LDG.E.64 R12, desc[UR12][R6.64+-0x40] ;  /* 0xffffc00c060c7981 */ /* 0x000ea8000c1e1b00 */
[----:B------:R-:W2:Y:S04]  /*0240*/  LDG.E.64 R14, desc[UR12][R8.64+-0x40] ;  /* 0xffffc00c080e7981 */ /* 0x000ea8000c1e1b00 */
[----:B------:R-:W3:Y:S04]  /*0250*/  LDG.E.64 R16, desc[UR12][R8.64+-0x38] ;  /* 0xffffc80c08107981 */ /* 0x000ee8000c1e1b00 */
[----:B------:R-:W4:Y:S04]  /*0260*/  LDG.E.64 R18, desc[UR12][R8.64+-0x30] ;  /* 0xffffd00c08127981 */ /* 0x000f28000c1e1b00 */
[----:B------:R-:W4:Y:S01]  /*0270*/  LDG.E.64 R20, desc[UR12][R8.64+-0x28] ;  /* 0xffffd80c08147981 */ /* 0x000f22000c1e1b00 */
[----:B--2--5:R-:W-:-:S07]  /*0280*/  DFMA R12, R2, R12, R14 ;  /* 0x0000000c020c722b */ /* 0x024fce000000000e */
[----:B------:R0:W-:Y:S04]  /*0290*/  STG.E.64 desc[UR12][R8.64+-0x40], R12 ;  /* 0xffffc00c08007986 */ /* 0x0001e8000c101b0c */
[----:B------:R-:W3:Y:S02]  /*02a0*/  LDG.E.64 R14, desc[UR12][R6.64+-0x38] ;  /* 0xffffc80c060e7981 */ /* 0x000ee4000c1e1b00 */
[----:B---3--:R-:W-:-:S07]  /*02b0*/  DFMA R14, R2, R14, R16 ;  /* 0x0000000e020e722b */ /* 0x008fce0000000010 */
[----:B------:R1:W-:Y:S04]  /*02c0*/  STG.E.64 desc[UR12][R8.64+-0x38], R14 ;  /* 0xffffc80e08007986 */ /* 0x0003e8000c101b0c */
[----:B------:R-:W4:Y:S02]  /*02d0*/  LDG.E.64 R16, desc[UR12][R6.64+-0x30] ;  /* 0xffffd00c06107981 */ /* 0x000f24000c1e1b00 */
[----:B----4-:R-:W-:-:S07]  /*02e0*/  DFMA R16, R2, R16, R18 ;  /* 0x000000100210722b */ /* 0x010fce0000000012 */
[----:B------:R2:W-:Y:S04]  /*02f0*/  STG.E.64 desc[UR12][R8.64+-0x30], R16 ;  /* 0xffffd01008007986 */ /* 0x0005e8000c101b0c */
[----:B------:R-:W3:Y:S02]  /*0300*/  LDG.E.64 R18, desc[UR12][R6.64+-0x28] ;  /* 0xffffd80c06127981 */ /* 0x000ee4000c1e1b00 */
[C---:B---3--:R-:W-:Y:S02]  /*0310*/  DFMA R18, R2.reuse, R18, R20 ;  /* 0x000000120212722b */ /* 0x048fe40000000014 */
[----:B------:R-:W3:Y:S05]  /*0320*/  LDG.E.64 R20, desc[UR12][R8.64+-0x20] ;  /* 0xffffe00c08147981 */ /* 0x000eea000c1e1b00 */
[----:B------:R4:W-:Y:S04]  /*0330*/  STG.E.64 desc[UR12][R8.64+-0x28], R18 ;  /* 0xffffd81208007986 */ /* 0x0009e8000c101b0c */
[----:B0-----:R-:W3:Y:S02]  /*0340*/  LDG.E.64 R12, desc[UR12][R6.64+-0x20] ;  /* 0xffffe00c060c7981 */ /* 0x001ee4000c1e1b00 */
[----:B---3--:R-:W-:-:S02]  /*0350*/  DFMA R12, R2, R12, R20 ;  /* 0x0000000c020c722b */ /* 0x008fc40000000014 */
[----:B------:R-:W3:Y:S05]  /*0360*/  LDG.E.64 R20, desc[UR12][R8.64+-0x18] ;  /* 0xffffe80c08147981 */ /* 0x000eea000c1e1b00 */
[----:B------:R0:W-:Y:S04]  /*0370*/  STG.E.64 desc[UR12][R8.64+-0x20], R12 ;  /* 0xffffe00c08007986 */ /* 0x0001e8000c101b0c */
[----:B-1----:R-:W3:Y:S02]  /*0380*/  LDG.E.64 R14, desc[UR12][R6.64+-0x18] ;  /* 0xffffe80c060e7981 */ /* 0x002ee4000c1e1b00 */
[----:B---3--:R-:W-:-:S02]  /*0390*/  DFMA R14, R2, R14, R20 ;  /* 0x0000000e020e722b */ /* 0x008fc40000000014 */
[----:B------:R-:W3:Y:S05]  /*03a0*/  LDG.E.64 R20, desc[UR12][R8.64+-0x10] ;  /* 0xfffff00c08147981 */ /* 0x000eea000c1e1b00 */
[----:B------:R1:W-:Y:S04]  /*03b0*/  STG.E.64 desc[UR12][R8.64+-0x18], R14 ;  /* 0xffffe80e08007986 */ /* 0x0003e8000c101b0c */
[----:B--2---:R-:W3:Y:S02]  /*03c0*/  LDG.E.64 R16, desc[UR12][R6.64+-0x10] ;  /* 0xfffff00c06107981 */ /* 0x004ee4000c1e1b00 */
[----:B---3--:R-:W-:-:S02]  /*03d0*/  DFMA R16, R2, R16, R20 ;  /* 0x000000100210722b */ /* 0x008fc40000000014 */
[----:B------:R-:W2:Y:S05]  /*03e0*/  LDG.E.64 R20, desc[UR12][R8.64+-0x8] ;  /* 0xfffff80c08147981 */ /* 0x000eaa000c1e1b00 */
[----:B------:R3:W-:Y:S04]  /*03f0*/  STG.E.64 desc[UR12][R8.64+-0x10], R16 ;  /* 0xfffff01008007986 */ /* 0x0007e8000c101b0c */
[----:B----4-:R-:W2:Y:S02]  /*0400*/  LDG.E.64 R18, desc[UR12][R6.64+-0x8] ;  /* 0xfffff80c06127981 */ /* 0x010ea4000c1e1b00 */
[----:B--2---:R-:W-:-:S02]  /*0410*/  DFMA R18, R2, R18, R20 ;  /* 0x000000120212722b */ /* 0x004fc40000000014 */
[----:B------:R-:W2:Y:S05]  /*0420*/  LDG.E.64 R20, desc[UR12][R8.64] ;  /* 0x0000000c08147981 */ /* 0x000eaa000c1e1b00 */
[----:B------:R4:W-:Y:S04]  /*0430*/  STG.E.64 desc[UR12][R8.64+-0x8], R18 ;  /* 0xfffff81208007986 */ /* 0x0009e8000c101b0c */
[----:B0-----:R-:W2:Y:S02]  /*0440*/  LDG.E.64 R12, desc[UR12][R6.64] ;  /* 0x0000000c060c7981 */ /* 0x001ea4000c1e1b00 */
[----:B--2---:R-:W-:-:S02]  /*0450*/  DFMA R12, R2, R12, R20 ;  /* 0x0000000c020c722b */ /* 0x004fc40000000014 */
[----:B------:R-:W2:Y:S05]  /*0460*/  LDG.E.64 R20, desc[UR12][R8.64+0x8] ;  /* 0x0000080c08147981 */ /* 0x000eaa000c1e1b00 */
[----:B------:R0:W-:Y:S04]  /*0470*/  STG.E.64 desc[UR12][R8.64], R12 ;  /* 0x0000000c08007986 */ /* 0x0001e8000c101b0c */
[----:B-1----:R-:W2:Y:S02]  /*0480*/  LDG.E.64 R14, desc[UR12][R6.64+0x8] ;  /* 0x0000080c060e7981 */ /* 0x002ea4000c1e1b00 */
[----:B--2---:R-:W-:-:S02]  /*0490*/  DFMA R14, R2, R14, R20 ;  /* 0x0000000e020e722b */ /* 0x004fc40000000014 */
[----:B------:R-:W2:Y:S05]  /*04a0*/  LDG.E.64 R20, desc[UR12][R8.64+0x10] ;  /* 0x0000100c08147981 */ /* 0x000eaa000c1e1b00 */
[----:B------:R1:W-:Y:S04]  /*04b0*/  STG.E.64 desc[UR12][R8.64+0x8], R14 ;  /* 0x0000080e08007986 */ /* 0x0003e8000c101b0c */
[----:B---3--:R-:W2:Y:S02]  /*04c0*/  LDG.E.64 R16, desc[UR12][R6.64+0x10] ;  /* 0x0000100c06107981 */ /* 0x008ea4000c1e1b00 */
[----:B--2---:R-:W-:-:S02]  /*04d0*/  DFMA R16, R2, R16, R20 ;  /* 0x000000100210722b */ /* 0x004fc40000000014 */
        /* <DEDUP_REMOVED lines=18> */
[----:B----4-:R-:W2:Y:S01]  /*0600*/  LDG.E.64 R18, desc[UR12][R6.64+0x38] ;  /* 0x0000380c06127981 */ /* 0x010ea2000c1e1b00 */
[----:B------:R-:W-:-:S04]  /*0610*/  UIADD3 UR11, UPT, UPT, UR11, 0x10, URZ ;  /* 0x000000100b0b7890 */ /* 0x000fc8000fffe0ff */
[----:B------:R-:W-:Y:S01]  /*0620*/  UISETP.NE.AND UP1, UPT, UR11, URZ, UPT ;  /* 0x000000ff0b00728c */ /* 0x000fe2000bf25270 */
[----:B------:R-:W-:Y:S02]  /*0630*/  IADD3 R11, P0, PT, R6, 0x80, RZ ;  /* 0x00000080060b7810 */ /* 0x000fe40007f1e0ff */
[----:B------:R-:W-:Y:S02]  /*0640*/  IADD3 R10, PT, PT, R10, 0x10, RZ ;  /* 0x000000100a0a7810 */ /* 0x000fe40007ffe0ff */
[----:B0-----:R-:W-:Y:S01]  /*0650*/  IADD3.X R12, PT, PT, RZ, R7, RZ, P0, !PT ;  /* 0x00000007ff0c7210 */ /* 0x001fe200007fe4ff */
[----:B--2---:R-:W-:-:S07]  /*0660*/  DFMA R18, R2, R18, R20 ;  /* 0x000000120212722b */ /* 0x004fce0000000014 */
[----:B------:R1:W-:Y:S01]  /*0670*/  STG.E.64 desc[UR12][R8.64+0x38], R18 ;  /* 0x0000381208007986 */ /* 0x0003e2000c101b0c */
[----:B------:R-:W-:Y:S05]  /*0680*/  BRA.U UP1, `(.L_x_2) ;  /* 0xfffffff901d47547 */ /* 0x000fea000b83ffff */
.L_x_1:
[----:B------:R-:W-:Y:S05]  /*0690*/  BRA.U !UP0, `(.L_x_0) ;  /* 0x0000000508607547 */ /* 0x000fea000b800000 */
[----:B------:R-:W-:Y:S02]  /*06a0*/  UISETP.GE.U32.AND UP0, UPT, UR9, 0x8, UPT ;  /* 0x000000080900788c */ /* 0x000fe4000bf06070 */
[----:B------:R-:W-:-:S04]  /*06b0*/  ULOP3.LUT UR5, UR8, 0x7, URZ, 0xc0, !UPT ;  /* 0x0000000708057892 */ /* 0x000fc8000f8ec0ff */
[----:B------:R-:W-:-:S03]  /*06c0*/  UISETP.NE.AND UP1, UPT, UR5, URZ, UPT ;  /* 0x000000ff0500728c */ /* 0x000fc6000bf25270 */
[----:B------:R-:W-:Y:S08]  /*06d0*/  BRA.U !UP0, `(.L_x_3) ;  /* 0x0000000108987547 */ /* 0x000ff0000b800000 */
[----:B------:R-:W0:Y:S01]  /*06e0*/  LDC.64 R6, c[0x0][0x388] ;  /* 0x0000e200ff067b82 */ /* 0x000e220000000a00 */
[----:B------:R-:W-:-:S07]  /*06f0*/  IMAD.IADD R11, R4, 0x1, R5 ;  /* 0x00000001040b7824 */ /* 0x000fce00078e0205 */
[----:B-1----:R-:W1:Y:S01]  /*0700*/  LDC.64 R8, c[0x0][0x390] ;  /* 0x0000e400ff087b82 */ /* 0x002e620000000a00 */
[----:B0-----:R-:W-:-:S05]  /*0710*/  IMAD.WIDE R6, R11, 0x8, R6 ;  /* 0x000000080b067825 */ /* 0x001fca00078e0206 */
[----:B------:R-:W2:Y:S01]  /*0720*/  LDG.E.64 R12, desc[UR12][R6.64] ;  /* 0x0000000c060c7981 */ /* 0x000ea2000c1e1b00 */
[----:B-1----:R-:W-:-:S03]  /*0730*/  IMAD.WIDE.U32 R8, R5, 0x8, R8 ;  /* 0x0000000805087825 */ /* 0x002fc600078e0008 */
[----:B------:R-:W3:Y:S04]  /*0740*/  LDG.E.64 R14, desc[UR12][R6.64+0x8] ;  /* 0x0000080c060e7981 */ /* 0x000ee8000c1e1b00 */
[----:B------:R-:W2:Y:S04]  /*0750*/  LDG.E.64 R10, desc[UR12][R8.64] ;  /* 0x0000000c080a7981 */ /* 0x000ea8000c1e1b00 */
        /* <DEDUP_REMOVED lines=26> */
[----:B----4-:R-:W2:Y:S01]  /*0900*/  LDG.E.64 R16, desc[UR12][R8.64+0x38] ;  /* 0x0000380c08107981 */ /* 0x010ea2000c1e1b00 */
[----:B------:R-:W-:Y:S01]  /*0910*/  IADD3 R5, PT, PT, R5, 0x8, RZ ;  /* 0x0000000805057810 */ /* 0x000fe20007ffe0ff */
[----:B--2---:R-:W-:-:S07]  /*0920*/  DFMA R16, R2, R16, R18 ;  /* 0x000000100210722b */ /* 0x004fce0000000012 */
[----:B------:R0:W-:Y:S04]  /*0930*/  STG.E.64 desc[UR12][R6.64+0x38], R16 ;  /* 0x0000381006007986 */ /* 0x0001e8000c101b0c */
.L_x_3:
[----:B------:R-:W-:Y:S05]  /*0940*/  BRA.U !UP1, `(.L_x_0) ;  /* 0x0000000109b47547 */ /* 0x000fea000b800000 */
[----:B------:R-:W-:Y:S02]  /*0950*/  UISETP.GE.U32.AND UP0, UPT, UR5, 0x4, UPT ;  /* 0x000000040500788c */ /* 0x000fe4000bf06070 */
[----:B------:R-:W-:-:S04]  /*0960*/  ULOP3.LUT UR4, UR8, 0x3, URZ, 0xc0, !UPT ;  /* 0x0000000308047892 */ /* 0x000fc8000f8ec0ff */
[----:B------:R-:W-:-:S03]  /*0970*/  UISETP.NE.AND UP1, UPT, UR4, URZ, UPT ;  /* 0x000000ff0400728c */ /* 0x000fc6000bf25270 */
[----:B------:R-:W-:Y:S08]  /*0980*/  BRA.U !UP0, `(.L_x_4) ;  /* 0x0000000108587547 */ /* 0x000ff0000b800000 */
[----:B0-----:R-:W0:Y:S01]  /*0990*/  LDC.64 R6, c[0x0][0x388] ;  /* 0x0000e200ff067b82 */ /* 0x001e220000000a00 */
[----:B------:R-:W-:-:S07]  /*09a0*/  IADD3 R11, PT, PT, R4, R5, RZ ;  /* 0x00000005040b7210 */ /* 0x000fce0007ffe0ff */
        /* <DEDUP_REMOVED lines=16> */
[----:B------:R-:W3:Y:S01]  /*0ab0*/  LDG.E.64 R16, desc[UR12][R8.64+0x18] ;  /* 0x0000180c08107981 */ /* 0x000ee2000c1e1b00 */
[----:B------:R-:W-:Y:S01]  /*0ac0*/  VIADD R5, R5, 0x4 ;  /* 0x0000000405057836 */ /* 0x000fe20000000000 */
[----:B---3--:R-:W-:-:S07]  /*0ad0*/  DFMA R16, R2, R16, R18 ;  /* 0x000000100210722b */ /* 0x008fce0000000012 */
[----:B------:R2:W-:Y:S04]  /*0ae0*/  STG.E.64 desc[UR12][R6.64+0x18], R16 ;  /* 0x0000181006007986 */ /* 0x0005e8000c101b0c */
.L_x_4:
[----:B------:R-:W-:Y:S05]  /*0af0*/  BRA.U !UP1, `(.L_x_0) ;  /* 0x0000000109487547 */ /* 0x000fea000b800000 */
[----:B-1----:R-:W1:Y:S01]  /*0b00*/  LDC.64 R8, c[0x0][0x390] ;  /* 0x0000e400ff087b82 */ /* 0x002e620000000a00 */
[----:B0-2---:R-:W-:Y:S01]  /*0b10*/  IADD3 R15, PT, PT, R4, R5, RZ ;  /* 0x00000005040f7210 */ /* 0x005fe20007ffe0ff */
[----:B------:R-:W-:-:S06]  /*0b20*/  UIADD3 UR4, UPT, UPT, -UR4, URZ, URZ ;  /* 0x000000ff04047290 */ /* 0x000fcc000fffe1ff */
[----:B------:R-:W0:Y:S01]  /*0b30*/  LDC.64 R6, c[0x0][0x388] ;  /* 0x0000e200ff067b82 */ /* 0x000e220000000a00 */
[----:B-1----:R-:W-:-:S04]  /*0b40*/  IMAD.WIDE.U32 R8, R5, 0x8, R8 ;  /* 0x0000000805087825 */ /* 0x002fc800078e0008 */
[----:B------:R-:W-:Y:S01]  /*0b50*/  IMAD.MOV.U32 R13, RZ, RZ, R9 ;  /* 0x000000ffff0d7224 */ /* 0x000fe200078e0009 */
[----:B------:R-:W-:-:S07]  /*0b60*/  MOV R12, R8 ;  /* 0x00000008000c7202 */ /* 0x000fce0000000f00 */
.L_x_5:
[C---:B0--3--:R-:W-:Y:S01]  /*0b70*/  IMAD.WIDE R4, R15.reuse, 0x8, R6 ;  /* 0x000000080f047825 */ /* 0x049fe200078e0206 */
[----:B------:R0:W2:Y:S04]  /*0b80*/  LDG.E.64 R8, desc[UR12][R12.64] ;  /* 0x0000000c0c087981 */ /* 0x0000a8000c1e1b00 */
[----:B------:R-:W2:Y:S01]  /*0b90*/  LDG.E.64 R10, desc[UR12][R4.64] ;  /* 0x0000000c040a7981 */ /* 0x000ea2000c1e1b00 */
[----:B------:R-:W-:Y:S01]  /*0ba0*/  UIADD3 UR4, UPT, UPT, UR4, 0x1, URZ ;  /* 0x0000000104047890 */ /* 0x000fe2000fffe0ff */
[----:B------:R-:W-:-:S03]  /*0bb0*/  IADD3 R15, PT, PT, R15, 0x1, RZ ;  /* 0x000000010f0f7810 */ /* 0x000fc60007ffe0ff */
[----:B------:R-:W-:Y:S01]  /*0bc0*/  UISETP.NE.AND UP0, UPT, UR4, URZ, UPT ;  /* 0x000000ff0400728c */ /* 0x000fe2000bf05270 */
[----:B0-----:R-:W-:-:S04]  /*0bd0*/  IADD3 R12, P0, PT, R12, 0x8, RZ ;  /* 0x000000080c0c7810 */ /* 0x001fc80007f1e0ff */
[----:B------:R-:W-:Y:S01]  /*0be0*/  IADD3.X R13, PT, PT, RZ, R13, RZ, P0, !PT ;  /* 0x0000000dff0d7210 */ /* 0x000fe200007fe4ff */
[----:B--2--5:R-:W-:-:S07]  /*0bf0*/  DFMA R8, R2, R8, R10 ;  /* 0x000000080208722b */ /* 0x024fce000000000a */
[----:B------:R3:W-:Y:S01]  /*0c00*/  STG.E.64 desc[UR12][R4.64], R8 ;  /* 0x0000000804007986 */ /* 0x0007e2000c101b0c */
[----:B------:R-:W-:Y:S05]  /*0c10*/  BRA.U UP0, `(.L_x_5) ;  /* 0xfffffffd00d47547 */ /* 0x000fea000b83ffff */
.L_x_0:
[----:B---3--:R-:W3:Y:S01]  /*0c20*/  LDC.64 R4, c[0x0][0x388] ;  /* 0x0000e200ff047b82 */ /* 0x008ee20000000a00 */
[----:B------:R-:W0:Y:S02]  /*0c30*/  LDCU UR4, c[0x0][0x3ac] ;  /* 0x00007580ff0477ac */ /* 0x000e240008000800 */
[----:B0-2---:R-:W-:-:S05]  /*0c40*/  IADD3 R7, PT, PT, R0, UR4, RZ ;  /* 0x0000000400077c10 */ /* 0x005fca000fffe0ff */
[----:B---3--:R-:W-:-:S05]  /*0c50*/  IMAD.WIDE R4, R7, 0x8, R4 ;  /* 0x0000000807047825 */ /* 0x008fca00078e0204 */
[----:B------:R-:W2:Y:S02]  /*0c60*/  LDG.E.64 R6, desc[UR12][R4.64] ;  /* 0x0000000c04067981 */ /* 0x000ea4000c1e1b00 */
[----:B--2--5:R-:W-:-:S07]  /*0c70*/  DADD R6, R2, R6 ;  /* 0x0000000002067229 */ /* 0x024fce0000000006 */
[----:B------:R-:W-:Y:S01]  /*0c80*/  STG.E.64 desc[UR12][R4.64], R6 ;  /* 0x0000000604007986 */ /* 0x000fe2000c101b0c */
[----:B------:R-:W-:Y:S05]  /*0c90*/  EXIT ;  /* 0x000000000000794d */ /* 0x000fea0003800000 */
.L_x_6:
[----:B------:R-:W-:-:S00]  /*0ca0*/  BRA `(.L_x_6) ;  /* 0xfffffffc00fc7947 */ /* 0x000fc0000383ffff */
[----:B------:R-:W-:-:S00]  /*0cb0*/  NOP ;  /* 0x0000000000007918 */ /* 0x000fc00000000000 */
        /* <DEDUP_REMOVED lines=12> */
.L_x_21:


//--------------------- .text.FcBackward_u        --------------------------
	.section	.text.FcBackward_u,"ax",@progbits
	.align	128
        .global         FcBackward_u
        .type           FcBackward_u,@function
        .size           FcBackward_u,(.L_x_22 - FcBackward_u)
        .other          FcBackward_u,@"STO_CUDA_ENTRY STV_DEFAULT"
FcBackward_u:
.text.FcBackward_u:
[----:B------:R-:W-:Y:S01]  /*0000*/  LDC R1, c[0x0][0x37c] ;  /* 0x0000df00ff017b82 */ /* 0x000fe20000000800 */
[----:B------:R-:W0:Y:S01]  /*0010*/  S2R R0, SR_CTAID.X ;  /* 0x0000000000007919 */ /* 0x000e220000002500 */
[----:B------:R-:W1:Y:S01]  /*0020*/  LDCU UR6, c[0x0][0x3ac] ;  /* 0x00007580ff0677ac */ /* 0x000e620008000800 */
[----:B------:R-:W-:Y:S01]  /*0030*/  CS2R R20, SRZ ;  /* 0x0000000000147805 */ /* 0x000fe2000001ff00 */
[----:B------:R-:W0:Y:S01]  /*0040*/  S2R R3, SR_TID.X ;  /* 0x0000000000037919 */ /* 0x000e220000002100 */
[----:B------:R-:W0:Y:S01]  /*0050*/  LDCU UR4, c[0x0][0x360] ;  /* 0x00006c00ff0477ac */ /* 0x000e220008000800 */
[----:B------:R-:W2:Y:S01]  /*0060*/  LDCU.64 UR10, c[0x0][0x358] ;  /* 0x00006b00ff0a77ac */ /* 0x000ea20008000a00 */
[----:B-1----:R-:W-:Y:S01]  /*0070*/  UISETP.GE.AND UP0, UPT, UR6, 0x1, UPT ;  /* 0x000000010600788c */ /* 0x002fe2000bf06270 */
[----:B0-----:R-:W-:-:S08]  /*0080*/  IMAD R0, R0, UR4, R3 ;  /* 0x0000000400007c24 */ /* 0x001fd0000f8e0203 */
[----:B--2---:R-:W-:Y:S05]  /*0090*/  BRA.U !UP0, `(.L_x_7) ;  /* 0x0000000908d47547 */ /* 0x004fea000b800000 */
[----:B------:R-:W-:Y:S01]  /*00a0*/  UISETP.GE.U32.AND UP1, UPT, UR6, 0x10, UPT ;  /* 0x000000100600788c */ /* 0x000fe2000bf26070 */
[----:B------:R-:W-:Y:S01]  /*00b0*/  HFMA2 R3, -RZ, RZ, 0, 0 ;  /* 0x00000000ff037431 */ /* 0x000fe200000001ff */
[----:B------:R-:W-:Y:S01]  /*00c0*/  ULOP3.LUT UR7, UR6, 0xf, URZ, 0xc0, !UPT ;  /* 0x0000000f06077892 */ /* 0x000fe2000f8ec0ff */
[----:B------:R-:W-:-:S03]  /*00d0*/  CS2R R20, SRZ ;  /* 0x0000000000147805 */ /* 0x000fc6000001ff00 */
[----:B------:R-:W-:-:S03]  /*00e0*/  UISETP.NE.AND UP0, UPT, UR7, URZ, UPT ;  /* 0x000000ff0700728c */ /* 0x000fc6000bf05270 */
[----:B------:R-:W-:Y:S08]  /*00f0*/  BRA.U !UP1, `(.L_x_8) ;  /* 0x0000000509507547 */ /* 0x000ff0000b800000 */
[----:B------:R-:W0:Y:S01]  /*0100*/  LDCU.64 UR4, c[0x0][0x3a0] ;  /* 0x00007400ff0477ac */ /* 0x000e220008000a00 */
[----:B------:R-:W-:Y:S02]  /*0110*/  MOV R2, R0 ;  /* 0x0000000000027202 */ /* 0x000fe40000000f00 */
[----:B------:R-:W-:Y:S01]  /*0120*/  CS2R R20, SRZ ;  /* 0x0000000000147805 */ /* 0x000fe2000001ff00 */
[----:B------:R-:W-:-:S04]  /*0130*/  ULOP3.LUT UR8, UR6, 0x7ffffff0, URZ, 0xc0, !UPT ;  /* 0x7ffffff006087892 */ /* 0x000fc8000f8ec0ff */
[----:B------:R-:W-:Y:S02]  /*0140*/  UIADD3 UR9, UPT, UPT, -UR8, URZ, URZ ;  /* 0x000000ff08097290 */ /* 0x000fe4000fffe1ff */
[----:B------:R-:W-:Y:S01]  /*0150*/  MOV R3, UR8 ;  /* 0x0000000800037c02 */ /* 0x000fe20008000f00 */
[----:B0-----:R-:W-:-:S04]  /*0160*/  UIADD3 UR4, UP1, UPT, UR4, 0x40, URZ ;  /* 0x0000004004047890 */ /* 0x001fc8000ff3e0ff */
[----:B------:R-:W-:Y:S02]  /*0170*/  UIADD3.X UR5, UPT, UPT, URZ, UR5, URZ, UP1, !UPT ;  /* 0x00000005ff057290 */ /* 0x000fe40008ffe4ff */
[----:B------:R-:W-:-:S04]  /*0180*/  MOV R8, UR4 ;  /* 0x0000000400087c02 */ /* 0x000fc80008000f00 */
[----:B------:R-:W-:-:S07]  /*0190*/  MOV R9, UR5 ;  /* 0x0000000500097c02 */ /* 0x000fce0008000f00 */
.L_x_9:
[----:B------:R-:W0:Y:S01]  /*01a0*/  LDC.64 R28, c[0x0][0x398] ;  /* 0x0000e600ff1c7b82 */ /* 0x000e220000000a00 */
[----:B------:R-:W-:Y:S02]  /*01b0*/  MOV R4, R8 ;  /* 0x0000000800047202 */ /* 0x000fe40000000f00 */
[----:B------:R-:W-:-:S05]  /*01c0*/  MOV R5, R9 ;  /* 0x0000000900057202 */ /* 0x000fca0000000f00 */
[----:B------:R-:W1:Y:S01]  /*01d0*/  LDC R27, c[0x0][0x3a8] ;  /* 0x0000ea00ff1b7b82 */ /* 0x000e620000000800 */
[----:B------:R-:W2:Y:S04]  /*01e0*/  LDG.E.64 R6, desc[UR10][R4.64+-0x40] ;  /* 0xffffc00a04067981 */ /* 0x000ea8000c1e1b00 */
[----:B------:R-:W3:Y:S04]  /*01f0*/  LDG.E.64 R12, desc[UR10][R4.64+-0x38] ;  /* 0xffffc80a040c7981 */ /* 0x000ee8000c1e1b00 */
[----:B------:R-:W4:Y:S04]  /*0200*/  LDG.E.64 R14, desc[UR10][R4.64+-0x30] ;  /* 0xffffd00a040e7981 */ /* 0x000f28000c1e1b00 */
[----:B------:R-:W5:Y:S01]  /*0210*/  LDG.E.64 R24, desc[UR10][R4.64+-0x28] ;  /* 0xffffd80a04187981 */ /* 0x000f62000c1e1b00 */
[----:B0-----:R-:W-:-:S05]  /*0220*/  IMAD.WIDE R28, R2, 0x8, R28 ;  /* 0x00000008021c7825 */ /* 0x001fca00078e021c */
[----:B------:R1:W2:Y:S02]  /*0230*/  LDG.E.64 R8, desc[UR10][R28.64] ;  /* 0x0000000a1c087981 */ /* 0x0002a4000c1e1b00 */
[----:B-1----:R-:W-:-:S05]  /*0240*/  IMAD.WIDE R28, R27, 0x8, R28 ;  /* 0x000000081b1c7825 */ /* 0x002fca00078e021c */
[----:B------:R-:W3:Y:S01]  /*0250*/  LDG.E.64 R18, desc[UR10][R28.64] ;  /* 0x0000000a1c127981 */ /* 0x000ee2000c1e1b00 */
[----:B------:R-:W-:-:S05]  /*0260*/  IMAD.WIDE R22, R27, 0x8, R28 ;  /* 0x000000081b167825 */ /* 0x000fca00078e021c */
[----:B------:R0:W4:Y:S02]  /*0270*/  LDG.E.64 R16, desc[UR10][R22.64] ;  /* 0x0000000a16107981 */ /* 0x000124000c1e1b00 */
[----:B0-----:R-:W-:-:S05]  /*0280*/  IMAD.WIDE R22, R27, 0x8, R22 ;  /* 0x000000081b167825 */ /* 0x001fca00078e0216 */
[----:B------:R-:W5:Y:S01]  /*0290*/  LDG.E.64 R10, desc[UR10][R22.64] ;  /* 0x0000000a160a7981 */ /* 0x000f62000c1e1b00 */
[----:B--2---:R-:W-:Y:S01]  /*02a0*/  DFMA R6, R8, R6, R20 ;  /* 0x000000060806722b */ /* 0x004fe20000000014 */
[----:B------:R-:W-:-:S04]  /*02b0*/  IMAD.WIDE R8, R27, 0x8, R22 ;  /* 0x000000081b087825 */ /* 0x000fc800078e0216 */
[----:B------:R-:W-:-:S05]  /*02c0*/  IMAD.WIDE R28, R27, 0x8, R8 ;  /* 0x000000081b1c7825 */ /* 0x000fca00078e0208 */
[----:B------:R0:W2:Y:S01]  /*02d0*/  LDG.E.64 R20, desc[UR10][R28.64] ;  /* 0x0000000a1c147981 */ /* 0x0000a2000c1e1b00 */
[----:B---3--:R-:W-:-:S03]  /*02e0*/  DFMA R12, R18, R12, R6 ;  /* 0x0000000c120c722b */ /* 0x008fc60000000006 */
[----:B------:R-:W3:Y:S04]  /*02f0*/  LDG.E.64 R6, desc[UR10][R4.64+-0x20] ;  /* 0xffffe00a04067981 */ /* 0x000ee8000c1e1b00 */
[----:B------:R-:W3:Y:S01]  /*0300*/  LDG.E.64 R18, desc[UR10][R8.64] ;  /* 0x0000000a08127981 */ /* 0x000ee2000c1e1b00 */
[----:B----4-:R-:W-:Y:S01]  /*0310*/  DFMA R12, R16, R14, R12 ;  /* 0x0000000e100c722b */ /* 0x010fe2000000000c */
[C---:B0-----:R-:W-:Y:S02]  /*0320*/  IMAD.WIDE R28, R27.reuse, 0x8, R28 ;  /* 0x000000081b1c7825 */ /* 0x041fe400078e021c */
[----:B------:R-:W4:Y:S04]  /*0330*/  LDG.E.64 R14, desc[UR10][R4.64+-0x8] ;  /* 0xfffff80a040e7981 */ /* 0x000f28000c1e1b00 */
[----:B------:R-:W2:Y:S01]  /*0340*/  LDG.E.64 R8, desc[UR10][R4.64+-0x18] ;  /* 0xffffe80a04087981 */ /* 0x000ea2000c1e1b00 */
[----:B------:R-:W-:Y:S01]  /*0350*/  IMAD.WIDE R22, R27, 0x8, R28 ;  /* 0x000000081b167825 */ /* 0x000fe200078e021c */
[----:B-----5:R-:W-:-:S04]  /*0360*/  DFMA R24, R10, R24, R12 ;  /* 0x000000180a18722b */ /* 0x020fc8000000000c */
[----:B------:R-:W4:Y:S04]  /*0370*/  LDG.E.64 R16, desc[UR10][R22.64] ;  /* 0x0000000a16107981 */ /* 0x000f28000c1e1b00 */
[----:B------:R-:W5:Y:S04]  /*0380*/  LDG.E.64 R10, desc[UR10][R4.64+-0x10] ;  /* 0xfffff00a040a7981 */ /* 0x000f68000c1e1b00 */
[----:B------:R0:W5:Y:S01]  /*0390*/  LDG.E.64 R12, desc[UR10][R28.64] ;  /* 0x0000000a1c0c7981 */ /* 0x000162000c1e1b00 */
[----:B---3--:R-:W-:Y:S01]  /*03a0*/  DFMA R6, R18, R6, R24 ;  /* 0x000000061206722b */ /* 0x008fe20000000018 */
[----:B------:R-:W-:-:S02]  /*03b0*/  IMAD.WIDE R24, R27, 0x8, R22 ;  /* 0x000000081b187825 */ /* 0x000fc400078e0216 */
[----:B------:R-:W3:Y:S05]  /*03c0*/  LDG.E.64 R22, desc[UR10][R4.64+0x18] ;  /* 0x0000180a04167981 */ /* 0x000eea000c1e1b00 */
[----:B--2---:R-:W-:Y:S02]  /*03d0*/  DFMA R20, R20, R8, R6 ;  /* 0x000000081414722b */ /* 0x004fe40000000006 */
[----:B------:R-:W2:Y:S01]  /*03e0*/  LDG.E.64 R6, desc[UR10][R4.64] ;  /* 0x0000000a04067981 */ /* 0x000ea2000c1e1b00 */
[----:B------:R-:W-:-:S03]  /*03f0*/  IMAD.WIDE R18, R27, 0x8, R24 ;  /* 0x000000081b127825 */ /* 0x000fc600078e0218 */
[----:B------:R-:W2:Y:S01]  /*0400*/  LDG.E.64 R8, desc[UR10][R24.64] ;  /* 0x0000000a18087981 */ /* 0x000ea2000c1e1b00 */
[----:B0-----:R-:W-:Y:S01]  /*0410*/  IMAD.WIDE R28, R27, 0x8, R18 ;  /* 0x000000081b1c7825 */ /* 0x001fe200078e0212 */
[----:B-----5:R-:W-:Y:S02]  /*0420*/  DFMA R20, R12, R10, R20 ;  /* 0x0000000a0c14722b */ /* 0x020fe40000000014 */
[----:B------:R-:W5:Y:S04]  /*0430*/  LDG.E.64 R10, desc[UR10][R4.64+0x8] ;  /* 0x0000080a040a7981 */ /* 0x000f68000c1e1b00 */
[----:B------:R-:W5:Y:S02]  /*0440*/  LDG.E.64 R12, desc[UR10][R18.64] ;  /* 0x0000000a120c7981 */ /* 0x000f64000c1e1b00 */
[----:B----4-:R-:W-:-:S02]  /*0450*/  DFMA R14, R16, R14, R20 ;  /* 0x0000000e100e722b */ /* 0x010fc40000000014 */
[----:B------:R-:W4:Y:S01]  /*0460*/  LDG.E.64 R16, desc[UR10][R4.64+0x10] ;  /* 0x0000100a04107981 */ /* 0x000f22000c1e1b00 */
[----:B------:R-:W-:-:S03]  /*0470*/  IMAD.WIDE R20, R27, 0x8, R28 ;  /* 0x000000081b147825 */ /* 0x000fc600078e021c */
[----:B------:R-:W4:Y:S04]  /*0480*/  LDG.E.64 R18, desc[UR10][R28.64] ;  /* 0x0000000a1c127981 */ /* 0x000f28000c1e1b00 */
[----:B------:R0:W3:Y:S02]  /*0490*/  LDG.E.64 R24, desc[UR10][R20.64] ;  /* 0x0000000a14187981 */ /* 0x0000e4000c1e1b00 */
[----:B0-----:R-:W-:Y:S01]  /*04a0*/  IMAD.WIDE R20, R27, 0x8, R20 ;  /* 0x000000081b147825 */ /* 0x001fe200078e0214 */
[----:B--2---:R-:W-:-:S04]  /*04b0*/  DFMA R6, R8, R6, R14 ;  /* 0x000000060806722b */ /* 0x004fc8000000000e */
[----:B------:R-:W2:Y:S04]  /*04c0*/  LDG.E.64 R8, desc[UR10][R20.64] ;  /* 0x0000000a14087981 */ /* 0x000ea8000c1e1b00 */
[----:B------:R-:W2:Y:S01]  /*04d0*/  LDG.E.64 R14, desc[UR10][R4.64+0x28] ;  /* 0x0000280a040e7981 */ /* 0x000ea2000c1e1b00 */
[----:B-----5:R-:W-:-:S03]  /*04e0*/  DFMA R12, R12, R10, R6 ;  /* 0x0000000a0c0c722b */ /* 0x020fc60000000006 */
[----:B------:R-:W2:Y:S01]  /*04f0*/  LDG.E.64 R6, desc[UR10][R4.64+0x20] ;  /* 0x0000200a04067981 */ /* 0x000ea2000c1e1b00 */
[----:B------:R-:W-:-:S04]  /*0500*/  IMAD.WIDE R10, R27, 0x8, R20 ;  /* 0x000000081b0a7825 */ /* 0x000fc800078e0214 */
[----:B----4-:R-:W-:Y:S02]  /*0510*/  DFMA R16, R18, R16, R12 ;  /* 0x000000101210722b */ /* 0x010fe4000000000c */
[----:B------:R0:W4:Y:S04]  /*0520*/  LDG.E.64 R12, desc[UR10][R10.64] ;  /* 0x0000000a0a0c7981 */ /* 0x000128000c1e1b00 */
[----:B------:R-:W5:Y:S02]  /*0530*/  LDG.E.64 R18, desc[UR10][R4.64+0x30] ;  /* 0x0000300a04127981 */ /* 0x000f64000c1e1b00 */
[----:B---3--:R-:W-:Y:S02]  /*0540*/  DFMA R22, R24, R22, R16 ;  /* 0x000000161816722b */ /* 0x008fe40000000010 */
[----:B------:R-:W3:Y:S01]  /*0550*/  LDG.E.64 R24, desc[UR10][R4.64+0x38] ;  /* 0x0000380a04187981 */ /* 0x000ee2000c1e1b00 */
[----:B0-----:R-:W-:-:S05]  /*0560*/  IMAD.WIDE R10, R27, 0x8, R10 ;  /* 0x000000081b0a7825 */ /* 0x001fca00078e020a */
[----:B------:R-:W5:Y:S01]  /*0570*/  LDG.E.64 R16, desc[UR10][R10.64] ;  /* 0x0000000a0a107981 */ /* 0x000f62000c1e1b00 */
[----:B------:R-:W-:-:S05]  /*0580*/  IMAD.WIDE R28, R27, 0x8, R10 ;  /* 0x000000081b1c7825 */ /* 0x000fca00078e020a */
[----:B------:R-:W3:Y:S01]  /*0590*/  LDG.E.64 R20, desc[UR10][R28.64] ;  /* 0x0000000a1c147981 */ /* 0x000ee2000c1e1b00 */
[----:B------:R-:W-:-:S04]  /*05a0*/  UIADD3 UR9, UPT, UPT, UR9, 0x10, URZ ;  /* 0x0000001009097890 */ /* 0x000fc8000fffe0ff */
[----:B------:R-:W-:Y:S01]  /*05b0*/  UISETP.NE.AND UP1, UPT, UR9, URZ, UPT ;  /* 0x000000ff0900728c */ /* 0x000fe2000bf25270 */
[----:B------:R-:W-:Y:S01]  /*05c0*/  LEA R2, R27, R2, 0x4 ;  /* 0x000000021b027211 */ /* 0x000fe200078e20ff */
[----:B--2---:R-:W-:-:S08]  /*05d0*/  DFMA R6, R8, R6, R22 ;  /* 0x000000060806722b */ /* 0x004fd00000000016 */
[----:B----4-:R-:W-:Y:S01]  /*05e0*/  DFMA R6, R12, R14, R6 ;  /* 0x0000000e0c06722b */ /* 0x010fe20000000006 */
[----:B------:R-:W-:-:S04]  /*05f0*/  IADD3 R8, P0, PT, R4, 0x80, RZ ;  /* 0x0000008004087810 */ /* 0x000fc80007f1e0ff */
[----:B------:R-:W-:-:S03]  /*0600*/  IADD3.X R9, PT, PT, RZ, R5, RZ, P0, !PT ;  /* 0x00000005ff097210 */ /* 0x000fc600007fe4ff */
[----:B-----5:R-:W-:-:S08]  /*0610*/  DFMA R6, R16, R18, R6 ;  /* 0x000000121006722b */ /* 0x020fd00000000006 */
[----:B---3--:R-:W-:Y:S01]  /*0620*/  DFMA R20, R20, R24, R6 ;  /* 0x000000181414722b */ /* 0x008fe20000000006 */
[----:B------:R-:W-:Y:S10]  /*0630*/  BRA.U UP1, `(.L_x_9) ;  /* 0xfffffff901d87547 */ /* 0x000ff4000b83ffff */
.L_x_8:
[----:B------:R-:W-:Y:S05]  /*0640*/  BRA.U !UP0, `(.L_x_7) ;  /* 0x0000000508687547 */ /* 0x000fea000b800000 */
[----:B------:R-:W-:Y:S02]  /*0650*/  UISETP.GE.U32.AND UP0, UPT, UR7, 0x8, UPT ;  /* 0x000000080700788c */ /* 0x000fe4000bf06070 */
[----:B------:R-:W-:-:S04]  /*0660*/  ULOP3.LUT UR5, UR6, 0x7, URZ, 0xc0, !UPT ;  /* 0x0000000706057892 */ /* 0x000fc8000f8ec0ff */
[----:B------:R-:W-:-:S03]  /*0670*/  UISETP.NE.AND UP1, UPT, UR5, URZ, UPT ;  /* 0x000000ff0500728c */ /* 0x000fc6000bf25270 */
[----:B------:R-:W-:Y:S08]  /*0680*/  BRA.U !UP0, `(.L_x_10) ;  /* 0x0000000108987547 */ /* 0x000ff0000b800000 */
[----:B------:R-:W0:Y:S08]  /*0690*/  LDC R27, c[0x0][0x3a8] ;  /* 0x0000ea00ff1b7b82 */ /* 0x000e300000000800 */
[----:B------:R-:W1:Y:S08]  /*06a0*/  LDC.64 R4, c[0x0][0x3a0] ;  /* 0x0000e800ff047b82 */ /* 0x000e700000000a00 */
[----:B------:R-:W2:Y:S01]  /*06b0*/  LDC.64 R28, c[0x0][0x398] ;  /* 0x0000e600ff1c7b82 */ /* 0x000ea20000000a00 */
[----:B0-----:R-:W-:-:S02]  /*06c0*/  IMAD R7, R3, R27, R0 ;  /* 0x0000001b03077224 */ /* 0x001fc400078e0200 */
[----:B-1----:R-:W-:-:S05]  /*06d0*/  IMAD.WIDE.U32 R4, R3, 0x8, R4 ;  /* 0x0000000803047825 */ /* 0x002fca00078e0004 */
[----:B------:R-:W3:Y:S01]  /*06e0*/  LDG.E.64 R24, desc[UR10][R4.64] ;  /* 0x0000000a04187981 */ /* 0x000ee2000c1e1b00 */
[----:B--2---:R-:W-:-:S03]  /*06f0*/  IMAD.WIDE R28, R7, 0x8, R28 ;  /* 0x00000008071c7825 */ /* 0x004fc600078e021c */
[----:B------:R-:W2:Y:S04]  /*0700*/  LDG.E.64 R10, desc[UR10][R4.64+0x10] ;  /* 0x0000100a040a7981 */ /* 0x000ea8000c1e1b00 */
[----:B------:R0:W3:Y:S04]  /*0710*/  LDG.E.64 R22, desc[UR10][R28.64] ;  /* 0x0000000a1c167981 */ /* 0x0000e8000c1e1b00 */
[----:B------:R-:W4:Y:S01]  /*0720*/  LDG.E.64 R6, desc[UR10][R4.64+0x8] ;  /* 0x0000080a04067981 */ /* 0x000f22000c1e1b00 */
[----:B0-----:R-:W-:-:S05]  /*0730*/  IMAD.WIDE R28, R27, 0x8, R28 ;  /* 0x000000081b1c7825 */ /* 0x001fca00078e021c */
[----:B------:R-:W4:Y:S01]  /*0740*/  LDG.E.64 R8, desc[UR10][R28.64] ;  /* 0x0000000a1c087981 */ /* 0x000f22000c1e1b00 */
[----:B------:R-:W-:-:S05]  /*0750*/  IMAD.WIDE R14, R27, 0x8, R28 ;  /* 0x000000081b0e7825 */ /* 0x000fca00078e021c */
[----:B------:R-:W2:Y:S01]  /*0760*/  LDG.E.64 R12, desc[UR10][R14.64] ;  /* 0x0000000a0e0c7981 */ /* 0x000ea2000c1e1b00 */
[----:B------:R-:W-:-:S05]  /*0770*/  IMAD.WIDE R18, R27, 0x8, R14 ;  /* 0x000000081b127825 */ /* 0x000fca00078e020e */
[----:B------:R0:W5:Y:S04]  /*0780*/  LDG.E.64 R16, desc[UR10][R18.64] ;  /* 0x0000000a12107981 */ /* 0x000168000c1e1b00 */
[----:B------:R-:W5:Y:S01]  /*0790*/  LDG.E.64 R14, desc[UR10][R4.64+0x18] ;  /* 0x0000180a040e7981 */ /* 0x000f62000c1e1b00 */
[----:B0-----:R-:W-:-:S04]  /*07a0*/  IMAD.WIDE R18, R27, 0x8, R18 ;  /* 0x000000081b127825 */ /* 0x001fc800078e0212 */
[C---:B------:R-:W-:Y:S01]  /*07b0*/  IMAD.WIDE R28, R27.reuse, 0x8, R18 ;  /* 0x000000081b1c7825 */ /* 0x040fe200078e0212 */
[----:B---3--:R-:W-:Y:S01]  /*07c0*/  DFMA R24, R22, R24, R20 ;  /* 0x000000181618722b */ /* 0x008fe20000000014 */
[----:B------:R-:W3:Y:S04]  /*07d0*/  LDG.E.64 R22, desc[UR10][R4.64+0x20] ;  /* 0x0000200a04167981 */ /* 0x000ee8000c1e1b00 */
[----:B------:R-:W3:Y:S03]  /*07e0*/  LDG.E.64 R20, desc[UR10][R18.64] ;  /* 0x0000000a12147981 */ /* 0x000ee6000c1e1b00 */
[----:B----4-:R-:W-:Y:S01]  /*07f0*/  DFMA R24, R8, R6, R24 ;  /* 0x000000060818722b */ /* 0x010fe20000000018 */
[----:B------:R-:W4:Y:S04]  /*0800*/  LDG.E.64 R8, desc[UR10][R4.64+0x28] ;  /* 0x0000280a04087981 */ /* 0x000f28000c1e1b00 */
[----:B------:R0:W4:Y:S03]  /*0810*/  LDG.E.64 R6, desc[UR10][R28.64] ;  /* 0x0000000a1c067981 */ /* 0x000126000c1e1b00 */
[----:B--2---:R-:W-:Y:S01]  /*0820*/  DFMA R24, R12, R10, R24 ;  /* 0x0000000a0c18722b */ /* 0x004fe20000000018 */
[----:B------:R-:W2:Y:S01]  /*0830*/  LDG.E.64 R12, desc[UR10][R4.64+0x30] ;  /* 0x0000300a040c7981 */ /* 0x000ea2000c1e1b00 */
[----:B0-----:R-:W-:-:S05]  /*0840*/  IMAD.WIDE R28, R27, 0x8, R28 ;  /* 0x000000081b1c7825 */ /* 0x001fca00078e021c */
[----:B------:R-:W2:Y:S01]  /*0850*/  LDG.E.64 R10, desc[UR10][R28.64] ;  /* 0x0000000a1c0a7981 */ /* 0x000ea2000c1e1b00 */
[----:B------:R-:W-:-:S03]  /*0860*/  IMAD.WIDE R18, R27, 0x8, R28 ;  /* 0x000000081b127825 */ /* 0x000fc600078e021c */
[----:B------:R-:W2:Y:S04]  /*0870*/  LDG.E.64 R26, desc[UR10][R4.64+0x38] ;  /* 0x0000380a041a7981 */ /* 0x000ea8000c1e1b00 */
[----:B------:R-:W2:Y:S01]  /*0880*/  LDG.E.64 R18, desc[UR10][R18.64] ;  /* 0x0000000a12127981 */ /* 0x000ea2000c1e1b00 */
[----:B-----5:R-:W-:Y:S01]  /*0890*/  DFMA R14, R16, R14, R24 ;  /* 0x0000000e100e722b */ /* 0x020fe20000000018 */
[----:B------:R-:W-:-:S07]  /*08a0*/  IADD3 R3, PT, PT, R3, 0x8, RZ ;  /* 0x0000000803037810 */ /* 0x000fce0007ffe0ff */
[----:B---3--:R-:W-:-:S08]  /*08b0*/  DFMA R14, R20, R22, R14 ;  /* 0x00000016140e722b */ /* 0x008fd0000000000e */
[----:B----4-:R-:W-:-:S08]  /*08c0*/  DFMA R6, R6, R8, R14 ;  /* 0x000000080606722b */ /* 0x010fd0000000000e */
[----:B--2---:R-:W-:-:S08]  /*08d0*/  DFMA R6, R10, R12, R6 ;  /* 0x0000000c0a06722b */ /* 0x004fd00000000006 */
[----:B------:R-:W-:-:S11]  /*08e0*/  DFMA R20, R18, R26, R6 ;  /* 0x0000001a1214722b */ /* 0x000fd60000000006 */
.L_x_10:
        /* <DEDUP_REMOVED lines=13> */
[----:B------:R-:W3:Y:S01]  /*09c0*/  LDG.E.64 R10, desc[UR10][R22.64] ;  /* 0x0000000a160a7981 */ /* 0x000ee2000c1e1b00 */
[----:B------:R-:W-:-:S03]  /*09d0*/  IMAD.WIDE R24, R2, 0x8, R22 ;  /* 0x0000000802187825 */ /* 0x000fc600078e0216 */
[----:B------:R-:W4:Y:S04]  /*09e0*/  LDG.E.64 R14, desc[UR10][R4.64+0x10] ;  /* 0x0000100a040e7981 */ /* 0x000f28000c1e1b00 */
[----:B------:R-:W2:Y:S01]  /*09f0*/  LDG.E.64 R6, desc[UR10][R24.64] ;  /* 0x0000000a18067981 */ /* 0x000ea2000c1e1b00 */
[----:B------:R-:W-:-:S03]  /*0a00*/  IMAD.WIDE R26, R2, 0x8, R24 ;  /* 0x00000008021a7825 */ /* 0x000fc600078e0218 */
[----:B------:R-:W5:Y:S04]  /*0a10*/  LDG.E.64 R18, desc[UR10][R4.64+0x18] ;  /* 0x0000180a04127981 */ /* 0x000f68000c1e1b00 */
[----:B------:R-:W4:Y:S01]  /*0a20*/  LDG.E.64 R16, desc[UR10][R26.64] ;  /* 0x0000000a1a107981 */ /* 0x000f22000c1e1b00 */
[----:B------:R-:W-:-:S06]  /*0a30*/  IMAD.WIDE R28, R2, 0x8, R26 ;  /* 0x00000008021c7825 */ /* 0x000fcc00078e021a */
[----:B------:R-:W5:Y:S01]  /*0a40*/  LDG.E.64 R28, desc[UR10][R28.64] ;  /* 0x0000000a1c1c7981 */ /* 0x000f62000c1e1b00 */
[----:B------:R-:W-:Y:S01]  /*0a50*/  IADD3 R3, PT, PT, R3, 0x4, RZ ;  /* 0x0000000403037810 */ /* 0x000fe20007ffe0ff */
[----:B---3--:R-:W-:-:S08]  /*0a60*/  DFMA R10, R10, R12, R20 ;  /* 0x0000000c0a0a722b */ /* 0x008fd00000000014 */
[----:B--2---:R-:W-:-:S08]  /*0a70*/  DFMA R6, R6, R8, R10 ;  /* 0x000000080606722b */ /* 0x004fd0000000000a */
[----:B----4-:R-:W-:-:S08]  /*0a80*/  DFMA R6, R16, R14, R6 ;  /* 0x0000000e1006722b */ /* 0x010fd00000000006 */
[----:B-----5:R-:W-:-:S11]  /*0a90*/  DFMA R20, R28, R18, R6 ;  /* 0x000000121c14722b */ /* 0x020fd60000000006 */
.L_x_11:
[----:B------:R-:W-:Y:S05]  /*0aa0*/  BRA.U !UP1, `(.L_x_7) ;  /* 0x0000000109507547 */ /* 0x000fea000b800000 */
[----:B------:R-:W0:Y:S01]  /*0ab0*/  LDC.64 R4, c[0x0][0x3a0] ;  /* 0x0000e800ff047b82 */ /* 0x000e220000000a00 */
[----:B------:R-:W1:Y:S01]  /*0ac0*/  LDCU UR5, c[0x0][0x3a8] ;  /* 0x00007500ff0577ac */ /* 0x000e620008000800 */
[----:B------:R-:W-:-:S06]  /*0ad0*/  UIADD3 UR4, UPT, UPT, -UR4, URZ, URZ ;  /* 0x000000ff04047290 */ /* 0x000fcc000fffe1ff */
[----:B------:R-:W2:Y:S01]  /*0ae0*/  LDC.64 R6, c[0x0][0x398] ;  /* 0x0000e600ff067b82 */ /* 0x000ea20000000a00 */
[C---:B-1----:R-:W-:Y:S02]  /*0af0*/  IMAD R9, R3.reuse, UR5, R0 ;  /* 0x0000000503097c24 */ /* 0x042fe4000f8e0200 */
[----:B0-----:R-:W-:-:S03]  /*0b00*/  IMAD.WIDE.U32 R4, R3, 0x8, R4 ;  /* 0x0000000803047825 */ /* 0x001fc600078e0004 */
[----:B------:R-:W-:Y:S02]  /*0b10*/  MOV R8, R4 ;  /* 0x0000000400087202 */ /* 0x000fe40000000f00 */
[----:B------:R-:W-:-:S07]  /*0b20*/  MOV R11, R5 ;  /* 0x00000005000b7202 */ /* 0x000fce0000000f00 */
.L_x_12:
[----:B--2---:R-:W-:Y:S01]  /*0b30*/  IMAD.WIDE R2, R9, 0x8, R6 ;  /* 0x0000000809027825 */ /* 0x004fe200078e0206 */
[----:B------:R-:W-:Y:S02]  /*0b40*/  MOV R4, R8 ;  /* 0x0000000800047202 */ /* 0x000fe40000000f00 */
[----:B------:R-:W-:-:S03]  /*0b50*/  MOV R5, R11 ;  /* 0x0000000b00057202 */ /* 0x000fc60000000f00 */
[----:B------:R-:W2:Y:S04]  /*0b60*/  LDG.E.64 R2, desc[UR10][R2.64] ;  /* 0x0000000a02027981 */ /* 0x000ea8000c1e1b00 */
[----:B------:R-:W2:Y:S01]  /*0b70*/  LDG.E.64 R4, desc[UR10][R4.64] ;  /* 0x0000000a04047981 */ /* 0x000ea2000c1e1b00 */
[----:B------:R-:W-:Y:S01]  /*0b80*/  UIADD3 UR4, UPT, UPT, UR4, 0x1, URZ ;  /* 0x0000000104047890 */ /* 0x000fe2000fffe0ff */
[----:B------:R-:W-:Y:S02]  /*0b90*/  IADD3 R8, P0, PT, R8, 0x8, RZ ;  /* 0x0000000808087810 */ /* 0x000fe40007f1e0ff */
[----:B------:R-:W-:Y:S01]  /*0ba0*/  IADD3 R9, PT, PT, R9, UR5, RZ ;  /* 0x0000000509097c10 */ /* 0x000fe2000fffe0ff */
[----:B------:R-:W-:Y:S01]  /*0bb0*/  UISETP.NE.AND UP0, UPT, UR4, URZ, UPT ;  /* 0x000000ff0400728c */ /* 0x000fe2000bf05270 */
[----:B------:R-:W-:Y:S01]  /*0bc0*/  IADD3.X R11, PT, PT, RZ, R11, RZ, P0, !PT ;  /* 0x0000000bff0b7210 */ /* 0x000fe200007fe4ff */
[----:B--2---:R-:W-:-:S07]  /*0bd0*/  DFMA R20, R2, R4, R20 ;  /* 0x000000040214722b */ /* 0x004fce0000000014 */
[----:B------:R-:W-:Y:S05]  /*0be0*/  BRA.U UP0, `(.L_x_12) ;  /* 0xfffffffd00d07547 */ /* 0x000fea000b83ffff */
.L_x_7:
[----:B------:R-:W0:Y:S02]  /*0bf0*/  LDC.64 R2, c[0x0][0x380] ;  /* 0x0000e000ff027b82 */ /* 0x000e240000000a00 */
[----:B0-----:R-:W-:-:S05]  /*0c00*/  IMAD.WIDE R2, R0, 0x8, R2 ;  /* 0x0000000800027825 */ /* 0x001fca00078e0202 */
[----:B------:R-:W-:Y:S01]  /*0c10*/  STG.E.64 desc[UR10][R2.64], R20 ;  /* 0x0000001402007986 */ /* 0x000fe2000c101b0a */
[----:B------:R-:W-:Y:S05]  /*0c20*/  EXIT ;  /* 0x000000000000794d */ /* 0x000fea0003800000 */
.L_x_13:
        /* <DEDUP_REMOVED lines=13> */
.L_x_22:


//--------------------- .text.FcForward           --------------------------
	.section	.text.FcForward,"ax",@progbits
	.align	128
        .global         FcForward
        .type           FcForward,@function
        .size           FcForward,(.L_x_23 - FcForward)
        .other          FcForward,@"STO_CUDA_ENTRY STV_DEFAULT"
FcForward:
.text.FcForward:
        /* <DEDUP_REMOVED lines=12> */
[----:B------:R-:W-:Y:S02]  /*00c0*/  ULOP3.LUT UR9, UR8, 0xf, URZ, 0xc0, !UPT ;  /* 0x0000000f08097892 */ /* 0x000fe4000f8ec0ff */
[----:B------:R-:W-:Y:S01]  /*00d0*/  IMAD R2, R0, UR8, RZ ;  /* 0x0000000800027c24 */ /* 0x000fe2000f8e02ff */
[----:B------:R-:W-:Y:S01]  /*00e0*/  CS2R R24, SRZ ;  /* 0x0000000000187805 */ /* 0x000fe2000001ff00 */
[----:B------:R-:W-:-:S03]  /*00f0*/  UISETP.NE.AND UP0, UPT, UR9, URZ, UPT ;  /* 0x000000ff0900728c */ /* 0x000fc6000bf05270 */
[----:B------:R-:W-:Y:S08]  /*0100*/  BRA.U !UP1, `(.L_x_15) ;  /* 0x0000000509207547 */ /* 0x000ff0000b800000 */
[----:B------:R-:W0:Y:S01]  /*0110*/  LDCU.64 UR6, c[0x0][0x388] ;  /* 0x00007100ff0677ac */ /* 0x000e220008000a00 */
[----:B------:R-:W-:Y:S01]  /*0120*/  IMAD.MOV.U32 R26, RZ, RZ, R2 ;  /* 0x000000ffff1a7224 */ /* 0x000fe200078e0002 */
[----:B------:R-:W-:Y:S01]  /*0130*/  CS2R R24, SRZ ;  /* 0x0000000000187805 */ /* 0x000fe2000001ff00 */
[----:B------:R-:W1:Y:S01]  /*0140*/  LDCU.64 UR4, c[0x0][0x390] ;  /* 0x00007200ff0477ac */ /* 0x000e620008000a00 */
[----:B------:R-:W-:-:S04]  /*0150*/  ULOP3.LUT UR10, UR8, 0x7ffffff0, URZ, 0xc0, !UPT ;  /* 0x7ffffff0080a7892 */ /* 0x000fc8000f8ec0ff */
[----:B------:R-:W-:Y:S02]  /*0160*/  UIADD3 UR11, UPT, UPT, -UR10, URZ, URZ ;  /* 0x000000ff0a0b7290 */ /* 0x000fe4000fffe1ff */
[----:B------:R-:W-:Y:S01]  /*0170*/  MOV R3, UR10 ;  /* 0x0000000a00037c02 */ /* 0x000fe20008000f00 */
[----:B0-----:R-:W-:-:S04]  /*0180*/  UIADD3 UR6, UP1, UPT, UR6, 0x40, URZ ;  /* 0x0000004006067890 */ /* 0x001fc8000ff3e0ff */
[----:B------:R-:W-:Y:S02]  /*0190*/  UIADD3.X UR7, UPT, UPT, URZ, UR7, URZ, UP1, !UPT ;  /* 0x00000007ff077290 */ /* 0x000fe40008ffe4ff */
[----:B-1----:R-:W-:Y:S01]  /*01a0*/  UIADD3 UR4, UP2, UPT, UR4, 0x40, URZ ;  /* 0x0000004004047890 */ /* 0x002fe2000ff5e0ff */
[----:B------:R-:W-:-:S03]  /*01b0*/  IMAD.U32 R10, RZ, RZ, UR6 ;  /* 0x00000006ff0a7e24 */ /* 0x000fc6000f8e00ff */
[----:B------:R-:W-:Y:S01]  /*01c0*/  MOV R11, UR7 ;  /* 0x00000007000b7c02 */ /* 0x000fe20008000f00 */
[----:B------:R-:W-:-:S12]  /*01d0*/  UIADD3.X UR5, UPT, UPT, URZ, UR5, URZ, UP2, !UPT ;  /* 0x00000005ff057290 */ /* 0x000fd800097fe4ff */
.L_x_16:
[----:B------:R-:W-:Y:S01]  /*01e0*/  MOV R5, UR5 ;  /* 0x0000000500057c02 */ /* 0x000fe20008000f00 */
[----:B------:R-:W-:Y:S01]  /*01f0*/  IMAD.U32 R4, RZ, RZ, UR4 ;  /* 0x00000004ff047e24 */ /* 0x000fe2000f8e00ff */
[----:B------:R-:W-:Y:S01]  /*0200*/  MOV R6, R10 ;  /* 0x0000000a00067202 */ /* 0x000fe20000000f00 */
[----:B------:R-:W-:Y:S02]  /*0210*/  IMAD.MOV.U32 R7, RZ, RZ, R11 ;  /* 0x000000ffff077224 */ /* 0x000fe400078e000b */
[----:B------:R-:W-:-:S03]  /*0220*/  IMAD.WIDE R4, R26, 0x8, R4 ;  /* 0x000000081a047825 */ /* 0x000fc600078e0204 */
[----:B------:R-:W2:Y:S04]  /*0230*/  LDG.E.64 R22, desc[UR12][R6.64+-0x40] ;  /* 0xffffc00c06167981 */ /* 0x000ea8000c1e1b00 */
[----:B------:R-:W2:Y:S04]  /*0240*/  LDG.E.64 R12, desc[UR12][R4.64+-0x40] ;  /* 0xffffc00c040c7981 */ /* 0x000ea8000c1e1b00 */
[----:B------:R-:W3:Y:S04]  /*0250*/  LDG.E.64 R16, desc[UR12][R6.64+-0x38] ;  /* 0xffffc80c06107981 */ /* 0x000ee8000c1e1b00 */
[----:B------:R-:W3:Y:S04]  /*0260*/  LDG.E.64 R20, desc[UR12][R4.64+-0x38] ;  /* 0xffffc80c04147981 */ /* 0x000ee8000c1e1b00 */
[----:B------:R-:W4:Y:S04]  /*0270*/  LDG.E.64 R10, desc[UR12][R6.64+-0x30] ;  /* 0xffffd00c060a7981 */ /* 0x000f28000c1e1b00 */
[----:B------:R-:W4:Y:S04]  /*0280*/  LDG.E.64 R14, desc[UR12][R4.64+-0x30] ;  /* 0xffffd00c040e7981 */ /* 0x000f28000c1e1b00 */
[----:B------:R-:W5:Y:S04]  /*0290*/  LDG.E.64 R8, desc[UR12][R6.64+-0x28] ;  /* 0xffffd80c06087981 */ /* 0x000f68000c1e1b00 */
[----:B------:R-:W5:Y:S01]  /*02a0*/  LDG.E.64 R18, desc[UR12][R4.64+-0x28] ;  /* 0xffffd80c04127981 */ /* 0x000f62000c1e1b00 */
[----:B--2---:R-:W-:-:S03]  /*02b0*/  DFMA R22, R22, R12, R24 ;  /* 0x0000000c1616722b */ /* 0x004fc60000000018 */
[----:B------:R-:W2:Y:S04]  /*02c0*/  LDG.E.64 R12, desc[UR12][R6.64+-0x20] ;  /* 0xffffe00c060c7981 */ /* 0x000ea8000c1e1b00 */
[----:B------:R-:W2:Y:S01]  /*02d0*/  LDG.E.64 R24, desc[UR12][R4.64+-0x20] ;  /* 0xffffe00c04187981 */ /* 0x000ea2000c1e1b00 */
[----:B---3--:R-:W-:-:S03]  /*02e0*/  DFMA R20, R16, R20, R22 ;  /* 0x000000141014722b */ /* 0x008fc60000000016 */
[----:B------:R-:W3:Y:S04]  /*02f0*/  LDG.E.64 R16, desc[UR12][R6.64+-0x18] ;  /* 0xffffe80c06107981 */ /* 0x000ee8000c1e1b00 */
[----:B------:R-:W3:Y:S01]  /*0300*/  LDG.E.64 R22, desc[UR12][R4.64+-0x18] ;  /* 0xffffe80c04167981 */ /* 0x000ee2000c1e1b00 */
[----:B----4-:R-:W-:-:S03]  /*0310*/  DFMA R14, R10, R14, R20 ;  /* 0x0000000e0a0e722b */ /* 0x010fc60000000014 */
[----:B------:R-:W4:Y:S04]  /*0320*/  LDG.E.64 R20, desc[UR12][R6.64+-0x10] ;  /* 0xfffff00c06147981 */ /* 0x000f28000c1e1b00 */
[----:B------:R-:W4:Y:S01]  /*0330*/  LDG.E.64 R10, desc[UR12][R4.64+-0x10] ;  /* 0xfffff00c040a7981 */ /* 0x000f22000c1e1b00 */
[----:B-----5:R-:W-:-:S03]  /*0340*/  DFMA R18, R8, R18, R14 ;  /* 0x000000120812722b */ /* 0x020fc6000000000e */
        /* <DEDUP_REMOVED lines=26> */
[----:B------:R-:W-:Y:S01]  /*04f0*/  UIADD3 UR11, UPT, UPT, UR11, 0x10, URZ ;  /* 0x000000100b0b7890 */ /* 0x000fe2000fffe0ff */
[----:B------:R-:W-:-:S03]  /*0500*/  IADD3 R26, PT, PT, R26, 0x10, RZ ;  /* 0x000000101a1a7810 */ /* 0x000fc60007ffe0ff */
[----:B------:R-:W-:Y:S01]  /*0510*/  UISETP.NE.AND UP1, UPT, UR11, URZ, UPT ;  /* 0x000000ff0b00728c */ /* 0x000fe2000bf25270 */
[----:B--2---:R-:W-:-:S08]  /*0520*/  DFMA R10, R12, R14, R10 ;  /* 0x0000000e0c0a722b */ /* 0x004fd0000000000a */
[----:B---3--:R-:W-:-:S08]  /*0530*/  DFMA R10, R16, R18, R10 ;  /* 0x00000012100a722b */ /* 0x008fd0000000000a */
[----:B----4-:R-:W-:Y:S01]  /*0540*/  DFMA R24, R22, R24, R10 ;  /* 0x000000181618722b */ /* 0x010fe2000000000a */
[----:B------:R-:W-:-:S04]  /*0550*/  IADD3 R10, P0, PT, R6, 0x80, RZ ;  /* 0x00000080060a7810 */ /* 0x000fc80007f1e0ff */
[----:B------:R-:W-:-:S03]  /*0560*/  IADD3.X R11, PT, PT, RZ, R7, RZ, P0, !PT ;  /* 0x00000007ff0b7210 */ /* 0x000fc600007fe4ff */
[----:B-----5:R-:W-:Y:S01]  /*0570*/  DFMA R24, R8, R20, R24 ;  /* 0x000000140818722b */ /* 0x020fe20000000018 */
[----:B------:R-:W-:Y:S10]  /*0580*/  BRA.U UP1, `(.L_x_16) ;  /* 0xfffffffd01147547 */ /* 0x000ff4000b83ffff */
.L_x_15:
[----:B------:R-:W-:Y:S05]  /*0590*/  BRA.U !UP0, `(.L_x_14) ;  /* 0x0000000508347547 */ /* 0x000fea000b800000 */
[----:B------:R-:W-:Y:S02]  /*05a0*/  UISETP.GE.U32.AND UP0, UPT, UR9, 0x8, UPT ;  /* 0x000000080900788c */ /* 0x000fe4000bf06070 */
[----:B------:R-:W-:-:S04]  /*05b0*/  ULOP3.LUT UR5, UR8, 0x7, URZ, 0xc0, !UPT ;  /* 0x0000000708057892 */ /* 0x000fc8000f8ec0ff */
[----:B------:R-:W-:-:S03]  /*05c0*/  UISETP.NE.AND UP1, UPT, UR5, URZ, UPT ;  /* 0x000000ff0500728c */ /* 0x000fc6000bf25270 */
[----:B------:R-:W-:Y:S08]  /*05d0*/  BRA.U !UP0, `(.L_x_17) ;  /* 0x0000000108787547 */ /* 0x000ff0000b800000 */
[----:B------:R-:W0:Y:S01]  /*05e0*/  LDC.64 R6, c[0x0][0x390] ;  /* 0x0000e400ff067b82 */ /* 0x000e220000000a00 */
[----:B------:R-:W-:-:S07]  /*05f0*/  IMAD.IADD R9, R2, 0x1, R3 ;  /* 0x0000000102097824 */ /* 0x000fce00078e0203 */
[----:B------:R-:W1:Y:S01]  /*0600*/  LDC.64 R4, c[0x0][0x388] ;  /* 0x0000e200ff047b82 */ /* 0x000e620000000a00 */
[----:B0-----:R-:W-:-:S05]  /*0610*/  IMAD.WIDE R6, R9, 0x8, R6 ;  /* 0x0000000809067825 */ /* 0x001fca00078e0206 */
[----:B------:R-:W2:Y:S01]  /*0620*/  LDG.E.64 R14, desc[UR12][R6.64] ;  /* 0x0000000c060e7981 */ /* 0x000ea2000c1e1b00 */
[----:B-1----:R-:W-:-:S03]  /*0630*/  IMAD.WIDE.U32 R4, R3, 0x8, R4 ;  /* 0x0000000803047825 */ /* 0x002fc600078e0004 */
[----:B------:R-:W3:Y:S04]  /*0640*/  LDG.E.64 R16, desc[UR12][R6.64+0x8] ;  /* 0x0000080c06107981 */ /* 0x000ee8000c1e1b00 */
[----:B------:R-:W2:Y:S04]  /*0650*/  LDG.E.64 R12, desc[UR12][R4.64] ;  /* 0x0000000c040c7981 */ /* 0x000ea8000c1e1b00 */
[----:B------:R-:W3:Y:S04]  /*0660*/  LDG.E.64 R18, desc[UR12][R4.64+0x8] ;  /* 0x0000080c04127981 */ /* 0x000ee8000c1e1b00 */
[----:B------:R-:W4:Y:S04]  /*0670*/  LDG.E.64 R20, desc[UR12][R6.64+0x10] ;  /* 0x0000100c06147981 */ /* 0x000f28000c1e1b00 */
[----:B------:R-:W4:Y:S04]  /*0680*/  LDG.E.64 R22, desc[UR12][R4.64+0x10] ;  /* 0x0000100c04167981 */ /* 0x000f28000c1e1b00 */
[----:B------:R-:W5:Y:S04]  /*0690*/  LDG.E.64 R10, desc[UR12][R6.64+0x18] ;  /* 0x0000180c060a7981 */ /* 0x000f68000c1e1b00 */
[----:B------:R-:W5:Y:S04]  /*06a0*/  LDG.E.64 R8, desc[UR12][R4.64+0x18] ;  /* 0x0000180c04087981 */ /* 0x000f68000c1e1b00 */
        /* <DEDUP_REMOVED lines=11> */
[----:B-----5:R-:W-:Y:S01]  /*0760*/  DFMA R8, R8, R10, R20 ;  /* 0x0000000a0808722b */ /* 0x020fe20000000014 */
[----:B------:R-:W-:-:S07]  /*0770*/  IADD3 R3, PT, PT, R3, 0x8, RZ ;  /* 0x0000000803037810 */ /* 0x000fce0007ffe0ff */
[----:B--2---:R-:W-:-:S08]  /*0780*/  DFMA R8, R14, R12, R8 ;  /* 0x0000000c0e08722b */ /* 0x004fd00000000008 */
[----:B---3--:R-:W-:-:S08]  /*0790*/  DFMA R8, R18, R16, R8 ;  /* 0x000000101208722b */ /* 0x008fd00000000008 */
[----:B----4-:R-:W-:-:S08]  /*07a0*/  DFMA R24, R22, R24, R8 ;  /* 0x000000181618722b */ /* 0x010fd00000000008 */
[----:B------:R-:W-:-:S11]  /*07b0*/  DFMA R24, R28, R26, R24 ;  /* 0x0000001a1c18722b */ /* 0x000fd60000000018 */
.L_x_17:
[----:B------:R-:W-:Y:S05]  /*07c0*/  BRA.U !UP1, `(.L_x_14) ;  /* 0x0000000109a87547 */ /* 0x000fea000b800000 */
[----:B------:R-:W-:Y:S02]  /*07d0*/  UISETP.GE.U32.AND UP0, UPT, UR5, 0x4, UPT ;  /* 0x000000040500788c */ /* 0x000fe4000bf06070 */
[----:B------:R-:W-:-:S04]  /*07e0*/  ULOP3.LUT UR4, UR8, 0x3, URZ, 0xc0, !UPT ;  /* 0x0000000308047892 */ /* 0x000fc8000f8ec0ff */
[----:B------:R-:W-:-:S03]  /*07f0*/  UISETP.NE.AND UP1, UPT, UR4, URZ, UPT ;  /* 0x000000ff0400728c */ /* 0x000fc6000bf25270 */
[----:B------:R-:W-:Y:S08]  /*0800*/  BRA.U !UP0, `(.L_x_18) ;  /* 0x0000000108487547 */ /* 0x000ff0000b800000 */
[----:B------:R-:W0:Y:S01]  /*0810*/  LDC.64 R6, c[0x0][0x390] ;  /* 0x0000e400ff067b82 */ /* 0x000e220000000a00 */
[----:B------:R-:W-:-:S07]  /*0820*/  IADD3 R21, PT, PT, R2, R3, RZ ;  /* 0x0000000302157210 */ /* 0x000fce0007ffe0ff */
        /* <DEDUP_REMOVED lines=10> */
[----:B------:R-:W5:Y:S01]  /*08d0*/  LDG.E.64 R14, desc[UR12][R16.64+0x18] ;  /* 0x0000180c100e7981 */ /* 0x000f62000c1e1b00 */
[----:B------:R-:W-:Y:S01]  /*08e0*/  VIADD R3, R3, 0x4 ;  /* 0x0000000403037836 */ /* 0x000fe20000000000 */
[----:B--2---:R-:W-:-:S08]  /*08f0*/  DFMA R18, R18, R22, R24 ;  /* 0x000000161212722b */ /* 0x004fd00000000018 */
[----:B---3--:R-:W-:-:S08]  /*0900*/  DFMA R8, R8, R10, R18 ;  /* 0x0000000a0808722b */ /* 0x008fd00000000012 */
[----:B----4-:R-:W-:-:S08]  /*0910*/  DFMA R4, R4, R6, R8 ;  /* 0x000000060404722b */ /* 0x010fd00000000008 */
[----:B-----5:R-:W-:-:S11]  /*0920*/  DFMA R24, R14, R12, R4 ;  /* 0x0000000c0e18722b */ /* 0x020fd60000000004 */
.L_x_18:
[----:B------:R-:W-:Y:S05]  /*0930*/  BRA.U !UP1, `(.L_x_14) ;  /* 0x00000001094c7547 */ /* 0x000fea000b800000 */
[----:B------:R-:W0:Y:S01]  /*0940*/  LDC.64 R4, c[0x0][0x388] ;  /* 0x0000e200ff047b82 */ /* 0x000e220000000a00 */
[----:B------:R-:W-:Y:S01]  /*0950*/  IADD3 R9, PT, PT, R2, R3, RZ ;  /* 0x0000000302097210 */ /* 0x000fe20007ffe0ff */
[----:B------:R-:W-:-:S06]  /*0960*/  UIADD3 UR4, UPT, UPT, -UR4, URZ, URZ ;  /* 0x000000ff04047290 */ /* 0x000fcc000fffe1ff */
[----:B------:R-:W1:Y:S01]  /*0970*/  LDC.64 R6, c[0x0][0x390] ;  /* 0x0000e400ff067b82 */ /* 0x000e620000000a00 */
[----:B0-----:R-:W-:-:S04]  /*0980*/  IMAD.WIDE.U32 R4, R3, 0x8, R4 ;  /* 0x0000000803047825 */ /* 0x001fc800078e0004 */
[----:B------:R-:W-:Y:S01]  /*0990*/  IMAD.MOV.U32 R11, RZ, RZ, R5 ;  /* 0x000000ffff0b7224 */ /* 0x000fe200078e0005 */
[----:B------:R-:W-:-:S07]  /*09a0*/  MOV R8, R4 ;  /* 0x0000000400087202 */ /* 0x000fce0000000f00 */
.L_x_19:
[----:B-1----:R-:W-:Y:S01]  /*09b0*/  IMAD.WIDE R2, R9, 0x8, R6 ;  /* 0x0000000809027825 */ /* 0x002fe200078e0206 */
[----:B------:R-:W-:Y:S02]  /*09c0*/  MOV R4, R8 ;  /* 0x0000000800047202 */ /* 0x000fe40000000f00 */
[----:B------:R-:W-:-:S03]  /*09d0*/  MOV R5, R11 ;  /* 0x0000000b00057202 */ /* 0x000fc60000000f00 */
[----:B------:R-:W2:Y:S04]  /*09e0*/  LDG.E.64 R2, desc[UR12][R2.64] ;  /* 0x0000000c02027981 */ /* 0x000ea8000c1e1b00 */
[----:B------:R-:W2:Y:S01]  /*09f0*/  LDG.E.64 R4, desc[UR12][R4.64] ;  /* 0x0000000c04047981 */ /* 0x000ea2000c1e1b00 */
[----:B------:R-:W-:Y:S01]  /*0a00*/  UIADD3 UR4, UPT, UPT, UR4, 0x1, URZ ;  /* 0x0000000104047890 */ /* 0x000fe2000fffe0ff */
[----:B------:R-:W-:Y:S01]  /*0a10*/  IADD3 R8, P0, PT, R8, 0x8, RZ ;  /* 0x0000000808087810 */ /* 0x000fe20007f1e0ff */
[----:B------:R-:W-:Y:S02]  /*0a20*/  VIADD R9, R9, 0x1 ;  /* 0x0000000109097836 */ /* 0x000fe40000000000 */
[----:B------:R-:W-:Y:S01]  /*0a30*/  UISETP.NE.AND UP0, UPT, UR4, URZ, UPT ;  /* 0x000000ff0400728c */ /* 0x000fe2000bf05270 */
[----:B------:R-:W-:Y:S01]  /*0a40*/  IADD3.X R11, PT, PT, RZ, R11, RZ, P0, !PT ;  /* 0x0000000bff0b7210 */ /* 0x000fe200007fe4ff */
[----:B--2---:R-:W-:-:S07]  /*0a50*/  DFMA R24, R4, R2, R24 ;  /* 0x000000020418722b */ /* 0x004fce0000000018 */
[----:B------:R-:W-:Y:S05]  /*0a60*/  BRA.U UP0, `(.L_x_19) ;  /* 0xfffffffd00d07547 */ /* 0x000fea000b83ffff */
.L_x_14:
[----:B------:R-:W0:Y:S01]  /*0a70*/  LDC.64 R2, c[0x0][0x390] ;  /* 0x0000e400ff027b82 */ /* 0x000e220000000a00 */
[----:B------:R-:W1:Y:S02]  /*0a80*/  LDCU UR4, c[0x0][0x39c] ;  /* 0x00007380ff0477ac */ /* 0x000e640008000800 */
[----:B-1----:R-:W-:-:S05]  /*0a90*/  IADD3 R5, PT, PT, R0, UR4, RZ ;  /* 0x0000000400057c10 */ /* 0x002fca000fffe0ff */
[----:B0-----:R-:W-:Y:S02]  /*0aa0*/  IMAD.WIDE R2, R5, 0x8, R2 ;  /* 0x0000000805027825 */ /* 0x001fe400078e0202 */
[----:B------:R-:W0:Y:S04]  /*0ab0*/  LDC.64 R4, c[0x0][0x380] ;  /* 0x0000e000ff047b82 */ /* 0x000e280000000a00 */
[----:B------:R-:W2:Y:S01]  /*0ac0*/  LDG.E.64 R2, desc[UR12][R2.64] ;  /* 0x0000000c02027981 */ /* 0x000ea2000c1e1b00 */
[----:B0-----:R-:W-:Y:S01]  /*0ad0*/  IMAD.WIDE R4, R0, 0x8, R4 ;  /* 0x0000000800047825 */ /* 0x001fe200078e0204 */
[----:B--2---:R-:W-:-:S07]  /*0ae0*/  DADD R24, R2, R24 ;  /* 0x0000000002187229 */ /* 0x004fce0000000018 */
[----:B------:R-:W-:Y:S01]  /*0af0*/  STG.E.64 desc[UR12][R4.64], R24 ;  /* 0x0000001804007986 */ /* 0x000fe2000c101b0c */
[----:B------:R-:W-:Y:S05]  /*0b00*/  EXIT ;  /* 0x000000000000794d */ /* 0x000fea0003800000 */
.L_x_20:
        /* <DEDUP_REMOVED lines=15> */
.L_x_23:


//--------------------- .nv.shared.reserved.0     --------------------------
	.section	.nv.shared.reserved.0,"aw",@nobits
	.weak		__nv_reservedSMEM_offset_0_alias
	.size		__nv_reservedSMEM_offset_0_alias, 0, 64
	.other		__nv_reservedSMEM_offset_0_alias,@"STO_CUDA_RESERVED_SHARED STV_DEFAULT"
__nv_reservedSMEM_offset_0_alias:
	.zero		0
	.zero		64


//--------------------- .nv.constant0.FcBackward_v --------------------------
	.section	.nv.constant0.FcBackward_v,"a",@progbits
	.sectionflags	@""
	.align	4
.nv.constant0.FcBackward_v:
	.zero		944


//--------------------- .nv.constant0.FcBackward_u --------------------------
	.section	.nv.constant0.FcBackward_u,"a",@progbits
	.sectionflags	@""
	.align	4
.nv.constant0.FcBackward_u:
	.zero		944


//--------------------- .nv.constant0.FcForward   --------------------------
	.section	.nv.constant0.FcForward,"a",@progbits
	.sectionflags	@""
	.align	4
.nv.constant0.FcForward:
	.zero		928


//--------------------- SYMBOLS --------------------------

	.type		.nv.reservedSmem.offset0,@object
	.size		.nv.reservedSmem.offset0,0x4
